def attn_fwd(
    Q,
    K,
    V,
    Out,
    Lse,
    sm_scale,
    stride_qz,
    stride_qh,
    stride_qm,
    stride_qk,
    stride_kz,
    stride_kh,
    stride_kn,
    stride_kk,
    stride_vz,
    stride_vh,
    stride_vn,
    stride_vk,
    stride_oz,
    stride_oh,
    stride_om,
    stride_ok,
    seqlen_q,
    seqlen_k,
    BLOCK_M: tl.constexpr,
    BLOCK_N: tl.constexpr,
    HEAD_DIM: tl.constexpr,
    CAUSAL: tl.constexpr,
):
    start_m = tl.program_id(0)
    off_hz = tl.program_id(1)
    q_off = off_hz * stride_qh
    k_off = off_hz * stride_kh
    v_off = off_hz * stride_vh
    offs_m = start_m * BLOCK_M + tl.arange(0, BLOCK_M)
    offs_d = tl.arange(0, HEAD_DIM)
    offs_n = tl.arange(0, BLOCK_N)
    q_ptrs = Q + q_off + offs_m[:, None] * stride_qm + offs_d[None, :] * stride_qk
    k_ptrs = K + k_off + offs_d[:, None] * stride_kk + offs_n[None, :] * stride_kn
    v_ptrs = V + v_off + offs_n[:, None] * stride_vn + offs_d[None, :] * stride_vk
    m_i = tl.full([BLOCK_M], float("-inf"), dtype=tl.float32)
    l_i = tl.zeros([BLOCK_M], dtype=tl.float32) + 1.0
    acc = tl.zeros([BLOCK_M, HEAD_DIM], dtype=tl.float32)
    q = tl.load(q_ptrs)
    acc, l_i, m_i = _attn_fwd_inner(
        acc,
        l_i,
        m_i,
        q,
        k_ptrs,
        v_ptrs,
        sm_scale,
        stride_kn,
        stride_vn,
        start_m,
        seqlen_k,
        BLOCK_M,
        BLOCK_N,
        HEAD_DIM,
        CAUSAL,
    )
    acc = acc / l_i[:, None]
    lse = m_i + tl.math.log2(l_i) / 1.4426950408889634
    o_ptrs = (
        Out
        + off_hz * stride_oh
        + offs_m[:, None] * stride_om
        + offs_d[None, :] * stride_ok
    )
    tl.store(o_ptrs, acc.to(Out.dtype.element_ty))
    tl.store(Lse + off_hz * seqlen_q + offs_m, lse)

# config = {"BLOCK_M": 32, "BLOCK_N": 128, "HEAD_DIM": 64, "arch": "sm_90", "causal": true, "dtype": "bf16", "num_stages": 2, "num_warps": 4}
# arch = sm_90


// ===== COMPILED SASS (sm_90a) =====

	.target	sm_90a

	.elftype	@"ET_EXEC"


//--------------------- .note.nv.tkinfo           --------------------------
	.section	.note.nv.tkinfo,"",@"SHT_NOTE"
	.sectionflags	@"SHF_NOTE_NV_TKINFO"
	.tkinfo
        /*0018*/ 	.word	0x00000002
        /*0030*/ 	.string	""
        /*0030*/ 	.string	"ptxas"
        /*0030*/ 	.string	"Cuda compilation tools, release 13.0, V13.0.88"
        /*0030*/ 	.string	"Build cuda_13.0.r13.0/compiler.36424714_0"
        /*0030*/ 	.string	"-v  -suppress-debug-info  -lineinfo  -arch sm_90a "



//--------------------- .note.nv.cuinfo           --------------------------
	.section	.note.nv.cuinfo,"",@"SHT_NOTE"
	.sectionflags	@"SHF_NOTE_NV_CUINFO"
        /*0018*/ 	.short	0x0002
        /*001a*/ 	.short	0x005a
        /*001c*/ 	.short	0x0082
	.zero		2


//--------------------- .nv.info                  --------------------------
	.section	.nv.info,"",@"SHT_CUDA_INFO"
	.align	4


	//----- nvinfo : EIATTR_REGCOUNT
	.align		4
        /*0000*/ 	.byte	0x04, 0x2f
        /*0002*/ 	.short	(.L_2 - .L_1)
	.align		4
.L_1:
        /*0004*/ 	.word	index@(attn_fwd)
        /*0008*/ 	.word	0x000000ff


	//----- nvinfo : EIATTR_FRAME_SIZE
	.align		4
.L_2:
        /*000c*/ 	.byte	0x04, 0x11
        /*000e*/ 	.short	(.L_4 - .L_3)
	.align		4
.L_3:
        /*0010*/ 	.word	index@(attn_fwd)
        /*0014*/ 	.word	0x00000240


	//----- nvinfo : EIATTR_MIN_STACK_SIZE
	.align		4
.L_4:
        /*0018*/ 	.byte	0x04, 0x12
        /*001a*/ 	.short	(.L_6 - .L_5)
	.align		4
.L_5:
        /*001c*/ 	.word	index@(attn_fwd)
        /*0020*/ 	.word	0x00000240
.L_6:


//--------------------- .nv.compat                --------------------------
	.section	.nv.compat,"",@"SHT_CUDA_COMPAT_INFO"
	.align	4
        /*0000*/ 	.byte	0x02, 0x09, 0x01, 0x00, 0x02, 0x02, 0x01, 0x00, 0x02, 0x05, 0x05, 0x00, 0x03, 0x07, 0x01, 0x01
        /*0010*/ 	.byte	0x02, 0x03, 0x00, 0x00, 0x02, 0x06, 0x01, 0x00, 0x04, 0x0b, 0x08, 0x00, 0x00, 0x00, 0x00, 0x00
        /*0020*/ 	.byte	0x00, 0x00, 0x00, 0x00


//--------------------- .nv.info.attn_fwd         --------------------------
	.section	.nv.info.attn_fwd,"",@"SHT_CUDA_INFO"
	.sectionflags	@""
	.align	4


	//----- nvinfo : EIATTR_CUDA_API_VERSION
	.align		4
        /*0000*/ 	.byte	0x04, 0x37
        /*0002*/ 	.short	(.L_8 - .L_7)
.L_7:
        /*0004*/ 	.word	0x00000082


	//----- nvinfo : EIATTR_KPARAM_INFO
	.align		4
.L_8:
        /*0008*/ 	.byte	0x04, 0x17
        /*000a*/ 	.short	(.L_10 - .L_9)
.L_9:
        /*000c*/ 	.word	0x00000000
        /*0010*/ 	.short	0x0019
        /*0012*/ 	.short	0x0080
        /*0014*/ 	.byte	0x00, 0xf4, 0x21, 0x00


	//----- nvinfo : EIATTR_KPARAM_INFO
	.align		4
.L_10:
        /*0018*/ 	.byte	0x04, 0x17
        /*001a*/ 	.short	(.L_12 - .L_11)
.L_11:
        /*001c*/ 	.word	0x00000000
        /*0020*/ 	.short	0x0018
        /*0022*/ 	.short	0x0078
        /*0024*/ 	.byte	0x00, 0xf4, 0x21, 0x00


	//----- nvinfo : EIATTR_KPARAM_INFO
	.align		4
.L_12:
        /*0028*/ 	.byte	0x04, 0x17
        /*002a*/ 	.short	(.L_14 - .L_13)
.L_13:
        /*002c*/ 	.word	0x00000000
        /*0030*/ 	.short	0x0017
        /*0032*/ 	.short	0x0070
        /*0034*/ 	.byte	0x00, 0xf0, 0x11, 0x00


	//----- nvinfo : EIATTR_KPARAM_INFO
	.align		4
.L_14:
        /*0038*/ 	.byte	0x04, 0x17
        /*003a*/ 	.short	(.L_16 - .L_15)
.L_15:
        /*003c*/ 	.word	0x00000000
        /*0040*/ 	.short	0x0016
        /*0042*/ 	.short	0x006c
        /*0044*/ 	.byte	0x00, 0xf0, 0x11, 0x00


	//----- nvinfo : EIATTR_KPARAM_INFO
	.align		4
.L_16:
        /*0048*/ 	.byte	0x04, 0x17
        /*004a*/ 	.short	(.L_18 - .L_17)
.L_17:
        /*004c*/ 	.word	0x00000000
        /*0050*/ 	.short	0x0015
        /*0052*/ 	.short	0x0068
        /*0054*/ 	.byte	0x00, 0xf0, 0x11, 0x00


	//----- nvinfo : EIATTR_KPARAM_INFO
	.align		4
.L_18:
        /*0058*/ 	.byte	0x04, 0x17
        /*005a*/ 	.short	(.L_20 - .L_19)
.L_19:
        /*005c*/ 	.word	0x00000000
        /*0060*/ 	.short	0x0014
        /*0062*/ 	.short	0x0064
        /*0064*/ 	.byte	0x00, 0xf0, 0x11, 0x00


	//----- nvinfo : EIATTR_KPARAM_INFO
	.align		4
.L_20:
        /*0068*/ 	.byte	0x04, 0x17
        /*006a*/ 	.short	(.L_22 - .L_21)
.L_21:
        /*006c*/ 	.word	0x00000000
        /*0070*/ 	.short	0x0013
        /*0072*/ 	.short	0x0060
        /*0074*/ 	.byte	0x00, 0xf0, 0x11, 0x00


	//----- nvinfo : EIATTR_KPARAM_INFO
	.align		4
.L_22:
        /*0078*/ 	.byte	0x04, 0x17
        /*007a*/ 	.short	(.L_24 - .L_23)
.L_23:
        /*007c*/ 	.word	0x00000000
        /*0080*/ 	.short	0x0012
        /*0082*/ 	.short	0x005c
        /*0084*/ 	.byte	0x00, 0xf0, 0x11, 0x00


	//----- nvinfo : EIATTR_KPARAM_INFO
	.align		4
.L_24:
        /*0088*/ 	.byte	0x04, 0x17
        /*008a*/ 	.short	(.L_26 - .L_25)
.L_25:
        /*008c*/ 	.word	0x00000000
        /*0090*/ 	.short	0x0011
        /*0092*/ 	.short	0x0058
        /*0094*/ 	.byte	0x00, 0xf0, 0x11, 0x00


	//----- nvinfo : EIATTR_KPARAM_INFO
	.align		4
.L_26:
        /*0098*/ 	.byte	0x04, 0x17
        /*009a*/ 	.short	(.L_28 - .L_27)
.L_27:
        /*009c*/ 	.word	0x00000000
        /*00a0*/ 	.short	0x0010
        /*00a2*/ 	.short	0x0054
        /*00a4*/ 	.byte	0x00, 0xf0, 0x11, 0x00


	//----- nvinfo : EIATTR_KPARAM_INFO
	.align		4
.L_28:
        /*00a8*/ 	.byte	0x04, 0x17
        /*00aa*/ 	.short	(.L_30 - .L_29)
.L_29:
        /*00ac*/ 	.word	0x00000000
        /*00b0*/ 	.short	0x000f
        /*00b2*/ 	.short	0x0050
        /*00b4*/ 	.byte	0x00, 0xf0, 0x11, 0x00


	//----- nvinfo : EIATTR_KPARAM_INFO
	.align		4
.L_30:
        /*00b8*/ 	.byte	0x04, 0x17
        /*00ba*/ 	.short	(.L_32 - .L_31)
.L_31:
        /*00bc*/ 	.word	0x00000000
        /*00c0*/ 	.short	0x000e
        /*00c2*/ 	.short	0x004c
        /*00c4*/ 	.byte	0x00, 0xf0, 0x11, 0x00


	//----- nvinfo : EIATTR_KPARAM_INFO
	.align		4
.L_32:
        /*00c8*/ 	.byte	0x04, 0x17
        /*00ca*/ 	.short	(.L_34 - .L_33)
.L_33:
        /*00cc*/ 	.word	0x00000000
        /*00d0*/ 	.short	0x000d
        /*00d2*/ 	.short	0x0048
        /*00d4*/ 	.byte	0x00, 0xf0, 0x11, 0x00


	//----- nvinfo : EIATTR_KPARAM_INFO
	.align		4
.L_34:
        /*00d8*/ 	.byte	0x04, 0x17
        /*00da*/ 	.short	(.L_36 - .L_35)
.L_35:
        /*00dc*/ 	.word	0x00000000
        /*00e0*/ 	.short	0x000c
        /*00e2*/ 	.short	0x0044
        /*00e4*/ 	.byte	0x00, 0xf0, 0x11, 0x00


	//----- nvinfo : EIATTR_KPARAM_INFO
	.align		4
.L_36:
        /*00e8*/ 	.byte	0x04, 0x17
        /*00ea*/ 	.short	(.L_38 - .L_37)
.L_37:
        /*00ec*/ 	.word	0x00000000
        /*00f0*/ 	.short	0x000b
        /*00f2*/ 	.short	0x0040
        /*00f4*/ 	.byte	0x00, 0xf0, 0x11, 0x00


	//----- nvinfo : EIATTR_KPARAM_INFO
	.align		4
.L_38:
        /*00f8*/ 	.byte	0x04, 0x17
        /*00fa*/ 	.short	(.L_40 - .L_39)
.L_39:
        /*00fc*/ 	.word	0x00000000
        /*0100*/ 	.short	0x000a
        /*0102*/ 	.short	0x003c
        /*0104*/ 	.byte	0x00, 0xf0, 0x11, 0x00


	//----- nvinfo : EIATTR_KPARAM_INFO
	.align		4
.L_40:
        /*0108*/ 	.byte	0x04, 0x17
        /*010a*/ 	.short	(.L_42 - .L_41)
.L_41:
        /*010c*/ 	.word	0x00000000
        /*0110*/ 	.short	0x0009
        /*0112*/ 	.short	0x0038
        /*0114*/ 	.byte	0x00, 0xf0, 0x11, 0x00


	//----- nvinfo : EIATTR_KPARAM_INFO
	.align		4
.L_42:
        /*0118*/ 	.byte	0x04, 0x17
        /*011a*/ 	.short	(.L_44 - .L_43)
.L_43:
        /*011c*/ 	.word	0x00000000
        /*0120*/ 	.short	0x0008
        /*0122*/ 	.short	0x0034
        /*0124*/ 	.byte	0x00, 0xf0, 0x11, 0x00


	//----- nvinfo : EIATTR_KPARAM_INFO
	.align		4
.L_44:
        /*0128*/ 	.byte	0x04, 0x17
        /*012a*/ 	.short	(.L_46 - .L_45)
.L_45:
        /*012c*/ 	.word	0x00000000
        /*0130*/ 	.short	0x0007
        /*0132*/ 	.short	0x0030
        /*0134*/ 	.byte	0x00, 0xf0, 0x11, 0x00


	//----- nvinfo : EIATTR_KPARAM_INFO
	.align		4
.L_46:
        /*0138*/ 	.byte	0x04, 0x17
        /*013a*/ 	.short	(.L_48 - .L_47)
.L_47:
        /*013c*/ 	.word	0x00000000
        /*0140*/ 	.short	0x0006
        /*0142*/ 	.short	0x002c
        /*0144*/ 	.byte	0x00, 0xf0, 0x11, 0x00


	//----- nvinfo : EIATTR_KPARAM_INFO
	.align		4
.L_48:
        /*0148*/ 	.byte	0x04, 0x17
        /*014a*/ 	.short	(.L_50 - .L_49)
.L_49:
        /*014c*/ 	.word	0x00000000
        /*0150*/ 	.short	0x0005
        /*0152*/ 	.short	0x0028
        /*0154*/ 	.byte	0x00, 0xf0, 0x11, 0x00


	//----- nvinfo : EIATTR_KPARAM_INFO
	.align		4
.L_50:
        /*0158*/ 	.byte	0x04, 0x17
        /*015a*/ 	.short	(.L_52 - .L_51)
.L_51:
        /*015c*/ 	.word	0x00000000
        /*0160*/ 	.short	0x0004
        /*0162*/ 	.short	0x0020
        /*0164*/ 	.byte	0x00, 0xf4, 0x21, 0x00


	//----- nvinfo : EIATTR_KPARAM_INFO
	.align		4
.L_52:
        /*0168*/ 	.byte	0x04, 0x17
        /*016a*/ 	.short	(.L_54 - .L_53)
.L_53:
        /*016c*/ 	.word	0x00000000
        /*0170*/ 	.short	0x0003
        /*0172*/ 	.short	0x0018
        /*0174*/ 	.byte	0x00, 0xf4, 0x21, 0x00


	//----- nvinfo : EIATTR_KPARAM_INFO
	.align		4
.L_54:
        /*0178*/ 	.byte	0x04, 0x17
        /*017a*/ 	.short	(.L_56 - .L_55)
.L_55:
        /*017c*/ 	.word	0x00000000
        /*0180*/ 	.short	0x0002
        /*0182*/ 	.short	0x0010
        /*0184*/ 	.byte	0x00, 0xf4, 0x21, 0x00


	//----- nvinfo : EIATTR_KPARAM_INFO
	.align		4
.L_56:
        /*0188*/ 	.byte	0x04, 0x17
        /*018a*/ 	.short	(.L_58 - .L_57)
.L_57:
        /*018c*/ 	.word	0x00000000
        /*0190*/ 	.short	0x0001
        /*0192*/ 	.short	0x0008
        /*0194*/ 	.byte	0x00, 0xf4, 0x21, 0x00


	//----- nvinfo : EIATTR_KPARAM_INFO
	.align		4
.L_58:
        /*0198*/ 	.byte	0x04, 0x17
        /*019a*/ 	.short	(.L_60 - .L_59)
.L_59:
        /*019c*/ 	.word	0x00000000
        /*01a0*/ 	.short	0x0000
        /*01a2*/ 	.short	0x0000
        /*01a4*/ 	.byte	0x00, 0xf4, 0x21, 0x00


	//----- nvinfo : EIATTR_SPARSE_MMA_MASK
	.align		4
.L_60:
        /*01a8*/ 	.byte	0x03, 0x50
        /*01aa*/ 	.short	0x0000


	//----- nvinfo : EIATTR_MAXREG_COUNT
	.align		4
        /*01ac*/ 	.byte	0x03, 0x1b
        /*01ae*/ 	.short	0x00ff


	//----- nvinfo : EIATTR_NUM_BARRIERS
	.align		4
        /*01b0*/ 	.byte	0x02, 0x4c
        /*01b2*/ 	.byte	0x01
	.zero		1


	//----- nvinfo : EIATTR_ANNOTATIONS
	.align		4
        /*01b4*/ 	.byte	0x04, 0x55
        /*01b6*/ 	.short	(.L_62 - .L_61)


	//   ....[0]....
.L_61:
        /*01b8*/ 	.word	0x00000001
        /*01bc*/ 	.byte	0xe0, 0x0a, 0x00, 0x00, 0x01, 0x00, 0x00, 0x00, 0x20, 0x0b, 0x00, 0x00, 0x01, 0x00, 0x00, 0x00
        /* <DEDUP_REMOVED lines=70> */
        /*062c*/ 	.byte	0x90, 0x43, 0x00, 0x00, 0x01, 0x00, 0x00, 0x00, 0xc0, 0x43, 0x00, 0x00


	//----- nvinfo : EIATTR_MERCURY_ISA_VERSION
	.align		4
.L_62:
        /*0638*/ 	.byte	0x03, 0x5f
        /*063a*/ 	.short	0x0101


	//----- nvinfo : EIATTR_COOP_GROUP_MASK_REGIDS
	.align		4
        /*063c*/ 	.byte	0x04, 0x29
        /*063e*/ 	.short	(.L_64 - .L_63)


	//   ....[0]....
.L_63:
        /*0640*/ 	.word	0xffffffff


	//   ....[1]....
        /*0644*/ 	.word	0xffffffff


	//   ....[2]....
        /*0648*/ 	.word	0xffffffff


	//   ....[3]....
        /*064c*/ 	.word	0xffffffff


	//   ....[4]....
        /*0650*/ 	.word	0xffffffff


	//   ....[5]....
        /*0654*/ 	.word	0xffffffff


	//   ....[6]....
        /*0658*/ 	.word	0xffffffff


	//   ....[7]....
        /*065c*/ 	.word	0xffffffff


	//   ....[8]....
        /*0660*/ 	.word	0xffffffff


	//   ....[9]....
        /*0664*/ 	.word	0xffffffff


	//   ....[10]....
        /*0668*/ 	.word	0xffffffff


	//   ....[11]....
        /*066c*/ 	.word	0xffffffff


	//   ....[12]....
        /*0670*/ 	.word	0xffffffff


	//   ....[13]....
        /*0674*/ 	.word	0xffffffff


	//   ....[14]....
        /*0678*/ 	.word	0xffffffff


	//   ....[15]....
        /*067c*/ 	.word	0xffffffff


	//   ....[16]....
        /*0680*/ 	.word	0xffffffff


	//   ....[17]....
        /*0684*/ 	.word	0xffffffff


	//   ....[18]....
        /*0688*/ 	.word	0xffffffff


	//   ....[19]....
        /*068c*/ 	.word	0xffffffff


	//----- nvinfo : EIATTR_COOP_GROUP_INSTR_OFFSETS
	.align		4
.L_64:
        /*0690*/ 	.byte	0x04, 0x28
        /*0692*/ 	.short	(.L_66 - .L_65)


	//   ....[0]....
.L_65:
        /*0694*/ 	.word	0x00004670


	//   ....[1]....
        /*0698*/ 	.word	0x00004700


	//   ....[2]....
        /*069c*/ 	.word	0x00004730


	//   ....[3]....
        /*06a0*/ 	.word	0x00004750


	//   ....[4]....
        /*06a4*/ 	.word	0x00004770


	//   ....[5]....
        /*06a8*/ 	.word	0x000047a0


	//   ....[6]....
        /*06ac*/ 	.word	0x000047b0


	//   ....[7]....
        /*06b0*/ 	.word	0x000047d0


	//   ....[8]....
        /*06b4*/ 	.word	0x000049c0


	//   ....[9]....
        /*06b8*/ 	.word	0x000049e0


	//   ....[10]....
        /*06bc*/ 	.word	0x00005260


	//   ....[11]....
        /*06c0*/ 	.word	0x00005280


	//   ....[12]....
        /*06c4*/ 	.word	0x00005290


	//   ....[13]....
        /*06c8*/ 	.word	0x000052a0


	//   ....[14]....
        /*06cc*/ 	.word	0x000052f0


	//   ....[15]....
        /*06d0*/ 	.word	0x00005300


	//   ....[16]....
        /*06d4*/ 	.word	0x00005310


	//   ....[17]....
        /*06d8*/ 	.word	0x00005320


	//   ....[18]....
        /*06dc*/ 	.word	0x000053d0


	//   ....[19]....
        /*06e0*/ 	.word	0x000053f0


	//----- nvinfo : EIATTR_EXIT_INSTR_OFFSETS
	.align		4
.L_66:
        /*06e4*/ 	.byte	0x04, 0x1c
        /*06e6*/ 	.short	(.L_68 - .L_67)


	//   ....[0]....
.L_67:
        /*06e8*/ 	.word	0x00008040


	//   ....[1]....
        /*06ec*/ 	.word	0x00008070


	//----- nvinfo : EIATTR_REQNTID
	.align		4
.L_68:
        /*06f0*/ 	.byte	0x04, 0x10
        /*06f2*/ 	.short	(.L_70 - .L_69)
.L_69:
        /*06f4*/ 	.word	0x00000080
        /*06f8*/ 	.word	0x00000001
        /*06fc*/ 	.word	0x00000001


	//----- nvinfo : EIATTR_CBANK_PARAM_SIZE
	.align		4
.L_70:
        /*0700*/ 	.byte	0x03, 0x19
        /*0702*/ 	.short	0x0088


	//----- nvinfo : EIATTR_PARAM_CBANK
	.align		4
        /*0704*/ 	.byte	0x04, 0x0a
        /*0706*/ 	.short	(.L_72 - .L_71)
	.align		4
.L_71:
        /*0708*/ 	.word	index@(.nv.constant0.attn_fwd)
        /*070c*/ 	.short	0x0210
        /*070e*/ 	.short	0x0088


	//----- nvinfo : EIATTR_SW_WAR
	.align		4
.L_72:
        /*0710*/ 	.byte	0x04, 0x36
        /*0712*/ 	.short	(.L_74 - .L_73)
.L_73:
        /*0714*/ 	.word	0x00000008
.L_74:


//--------------------- .nv.callgraph             --------------------------
	.section	.nv.callgraph,"",@"SHT_CUDA_CALLGRAPH"
	.align	4
	.sectionentsize	8
	.align		4
        /*0000*/ 	.word	0x00000000
	.align		4
        /*0004*/ 	.word	0xffffffff
	.align		4
        /*0008*/ 	.word	0x00000000
	.align		4
        /*000c*/ 	.word	0xfffffffe
	.align		4
        /*0010*/ 	.word	0x00000000
	.align		4
        /*0014*/ 	.word	0xfffffffd
	.align		4
        /*0018*/ 	.word	0x00000000
	.align		4
        /*001c*/ 	.word	0xfffffffc


//--------------------- .nv.constant4             --------------------------
	.section	.nv.constant4,"a",@progbits
	.align	8
	.align		8
.nv.constant4:
        /*0000*/ 	.dword	_$_str


//--------------------- .text.attn_fwd            --------------------------
	.section	.text.attn_fwd,"ax",@progbits
	.align	128
        .global         attn_fwd
        .type           attn_fwd,@function
        .size           attn_fwd,(.L_x_3 - attn_fwd)
        .other          attn_fwd,@"STO_CUDA_ENTRY STV_DEFAULT"
attn_fwd:
.text.attn_fwd:
[----:B------:R-:W0:Y:S01]  /*0000*/  LDC R1, c[0x0][0x28] ;  /* 0x00000a00ff017b82 */ /* 0x000e220000000800 */
[----:B------:R-:W1:Y:S07]  /*0010*/  S2R R16, SR_CTAID.X ;  /* 0x0000000000107919 */ /* 0x000e6e0000002500 */
[----:B------:R-:W2:Y:S01]  /*0020*/  S2UR UR7, SR_CTAID.Y ;  /* 0x00000000000779c3 */ /* 0x000ea20000002600 */
[----:B------:R-:W-:Y:S01]  /*0030*/  ULDC.64 UR4, c[0x0][0x240] ;  /* 0x0000900000047ab9 */ /* 0x000fe20000000a00 */
[----:B------:R-:W-:Y:S01]  /*0040*/  ULDC.64 UR10, c[0x0][0x208] ;  /* 0x00008200000a7ab9 */ /* 0x000fe20000000a00 */
[----:B------:R-:W3:Y:S01]  /*0050*/  S2R R31, SR_TID.X ;  /* 0x00000000001f7919 */ /* 0x000ee20000002100 */
[----:B0-----:R-:W-:-:S04]  /*0060*/  VIADD R1, R1, 0xfffffdc0 ;  /* 0xfffffdc001017836 */ /* 0x001fc80000000000 */
[----:B------:R-:W0:Y:S08]  /*0070*/  LDC R15, c[0x0][0x248] ;  /* 0x00009200ff0f7b82 */ /* 0x000e300000000800 */
[----:B------:R-:W4:Y:S01]  /*0080*/  LDC.64 R34, c[0x0][0x210] ;  /* 0x00008400ff227b82 */ /* 0x000f220000000a00 */
[----:B--2---:R-:W-:-:S04]  /*0090*/  UIMAD UR4, UR7, UR4, URZ ;  /* 0x00000004070472a4 */ /* 0x004fc8000f8e023f */
[----:B------:R-:W-:Y:S01]  /*00a0*/  USHF.L.U32 UR6, UR4, 0x1, URZ ;  /* 0x0000000104067899 */ /* 0x000fe2000800063f */
[----:B-1----:R-:W-:Y:S01]  /*00b0*/  IMAD.SHL.U32 R16, R16, 0x20, RZ ;  /* 0x0000002010107824 */ /* 0x002fe200078e00ff */
[----:B---3--:R-:W-:-:S04]  /*00c0*/  SHF.R.U32.HI R2, RZ, 0x5, R31 ;  /* 0x00000005ff027819 */ /* 0x008fc8000001161f */
[----:B------:R-:W-:Y:S02]  /*00d0*/  LOP3.LUT R0, R16, 0x1f, R31, 0xf8, !PT ;  /* 0x0000001f10007812 */ /* 0x000fe400078ef81f */
[----:B------:R-:W-:-:S03]  /*00e0*/  SGXT.U32 R2, R2, 0x2 ;  /* 0x000000020202781a */ /* 0x000fc60000000000 */
[----:B------:R-:W-:Y:S01]  /*00f0*/  IMAD R0, R0, UR5, RZ ;  /* 0x0000000500007c24 */ /* 0x000fe2000f8e02ff */
[----:B------:R-:W-:Y:S01]  /*0100*/  UIMAD.WIDE UR4, UR4, 0x2, URZ ;  /* 0x00000002040478a5 */ /* 0x000fe2000f8e023f */
[----:B0-----:R-:W-:Y:S02]  /*0110*/  IMAD R4, R2, R15, RZ ;  /* 0x0000000f02047224 */ /* 0x001fe400078e02ff */
[C---:B------:R-:W-:Y:S02]  /*0120*/  IMAD.SHL.U32 R3, R0.reuse, 0x2, RZ ;  /* 0x0000000200037824 */ /* 0x040fe400078e00ff */
[----:B------:R-:W-:Y:S02]  /*0130*/  IMAD R5, R15, 0x4, R4 ;  /* 0x000000040f057824 */ /* 0x000fe400078e0204 */
[----:B------:R-:W-:Y:S01]  /*0140*/  IMAD.HI R0, R0, 0x2, RZ ;  /* 0x0000000200007827 */ /* 0x000fe200078e02ff */
[----:B----4-:R-:W-:Y:S02]  /*0150*/  IADD3 R33, P0, P1, R3, UR6, R34 ;  /* 0x0000000603217c10 */ /* 0x010fe4000f91e022 */
[----:B------:R-:W-:-:S02]  /*0160*/  LEA R7, R15, R5, 0x2 ;  /* 0x000000050f077211 */ /* 0x000fc400078e10ff */
[----:B------:R-:W-:Y:S02]  /*0170*/  IADD3.X R35, R0, UR5, R35, P0, P1 ;  /* 0x0000000500237c10 */ /* 0x000fe400087e2423 */
[CC--:B------:R-:W-:Y:S01]  /*0180*/  LEA R2, P0, R4.reuse, R33.reuse, 0x1 ;  /* 0x0000002104027211 */ /* 0x0c0fe200078008ff */
[----:B------:R-:W-:Y:S01]  /*0190*/  IMAD R0, R15, 0x4, R7 ;  /* 0x000000040f007824 */ /* 0x000fe200078e0207 */
[----:B------:R-:W-:Y:S02]  /*01a0*/  LEA R6, P1, R7, R33, 0x1 ;  /* 0x0000002107067211 */ /* 0x000fe400078208ff */
[----:B------:R-:W-:Y:S02]  /*01b0*/  LEA.HI.X.SX32 R3, R4, R35, 0x1, P0 ;  /* 0x0000002304037211 */ /* 0x000fe400000f0eff */
[----:B------:R-:W-:Y:S01]  /*01c0*/  LEA R4, P0, R5, R33, 0x1 ;  /* 0x0000002105047211 */ /* 0x000fe200078008ff */
[----:B------:R-:W-:Y:S01]  /*01d0*/  IMAD R11, R15, 0x4, R0 ;  /* 0x000000040f0b7824 */ /* 0x000fe200078e0200 */
[-C--:B------:R-:W-:Y:S01]  /*01e0*/  LEA.HI.X.SX32 R7, R7, R35.reuse, 0x1, P1 ;  /* 0x0000002307077211 */ /* 0x080fe200008f0eff */
[----:B------:R0:W2:Y:S01]  /*01f0*/  LDG.E.U16 R21, desc[UR10][R2.64] ;  /* 0x0000000a02157981 */ /* 0x0000a2000c1e1500 */
[----:B------:R-:W-:Y:S01]  /*0200*/  LEA.HI.X.SX32 R5, R5, R35, 0x1, P0 ;  /* 0x0000002305057211 */ /* 0x000fe200000f0eff */
[----:B------:R-:W-:Y:S01]  /*0210*/  IMAD R12, R15, 0x4, R11 ;  /* 0x000000040f0c7824 */ /* 0x000fe200078e020b */
[-C--:B------:R-:W-:Y:S01]  /*0220*/  LEA R8, P0, R0, R33.reuse, 0x1 ;  /* 0x0000002100087211 */ /* 0x080fe200078008ff */
[----:B------:R1:W3:Y:S01]  /*0230*/  LDG.E.U16 R23, desc[UR10][R6.64] ;  /* 0x0000000a06177981 */ /* 0x0002e2000c1e1500 */
[----:B------:R-:W-:-:S02]  /*0240*/  LEA R10, P1, R11, R33, 0x1 ;  /* 0x000000210b0a7211 */ /* 0x000fc400078208ff */
[----:B------:R-:W-:Y:S01]  /*0250*/  LEA.HI.X.SX32 R9, R0, R35, 0x1, P0 ;  /* 0x0000002300097211 */ /* 0x000fe200000f0eff */
[----:B------:R-:W-:Y:S01]  /*0260*/  IMAD R0, R15, 0x4, R12 ;  /* 0x000000040f007824 */ /* 0x000fe200078e020c */
[----:B------:R4:W5:Y:S01]  /*0270*/  LDG.E.U16 R22, desc[UR10][R4.64] ;  /* 0x0000000a04167981 */ /* 0x000962000c1e1500 */
[C---:B0-----:R-:W-:Y:S02]  /*0280*/  LEA R2, P0, R12.reuse, R33, 0x1 ;  /* 0x000000210c027211 */ /* 0x041fe400078008ff */
[-C--:B------:R-:W-:Y:S01]  /*0290*/  LEA.HI.X.SX32 R11, R11, R35.reuse, 0x1, P1 ;  /* 0x000000230b0b7211 */ /* 0x080fe200008f0eff */
[----:B------:R0:W5:Y:S01]  /*02a0*/  LDG.E.U16 R24, desc[UR10][R8.64] ;  /* 0x0000000a08187981 */ /* 0x000162000c1e1500 */
[C---:B------:R-:W-:Y:S02]  /*02b0*/  LEA R13, R15.reuse, R0, 0x2 ;  /* 0x000000000f0d7211 */ /* 0x040fe400078e10ff */
[----:B------:R-:W-:Y:S01]  /*02c0*/  LEA.HI.X.SX32 R3, R12, R35, 0x1, P0 ;  /* 0x000000230c037211 */ /* 0x000fe200000f0eff */
[----:B------:R0:W5:Y:S02]  /*02d0*/  LDG.E.U16 R25, desc[UR10][R10.64] ;  /* 0x0000000a0a197981 */ /* 0x000164000c1e1500 */
[C---:B------:R-:W-:Y:S01]  /*02e0*/  IMAD R14, R15.reuse, 0x4, R13 ;  /* 0x000000040f0e7824 */ /* 0x040fe200078e020d */
[C---:B-1----:R-:W-:Y:S01]  /*02f0*/  LEA R6, P0, R0.reuse, R33, 0x1 ;  /* 0x0000002100067211 */ /* 0x042fe200078008ff */
[----:B------:R1:W5:Y:S02]  /*0300*/  LDG.E.U16 R26, desc[UR10][R2.64] ;  /* 0x0000000a021a7981 */ /* 0x000364000c1e1500 */
[----:B------:R-:W-:Y:S01]  /*0310*/  IMAD R17, R15, 0x4, R14 ;  /* 0x000000040f117824 */ /* 0x000fe200078e020e */
[----:B------:R-:W-:-:S03]  /*0320*/  LEA.HI.X.SX32 R7, R0, R35, 0x1, P0 ;  /* 0x0000002300077211 */ /* 0x000fc600000f0eff */
[----:B------:R-:W-:Y:S01]  /*0330*/  IMAD R0, R15, 0x4, R17 ;  /* 0x000000040f007824 */ /* 0x000fe200078e0211 */
[----:B----4-:R-:W-:Y:S01]  /*0340*/  LEA R4, P0, R13, R33, 0x1 ;  /* 0x000000210d047211 */ /* 0x010fe200078008ff */
[----:B------:R-:W4:Y:S02]  /*0350*/  LDG.E.U16 R27, desc[UR10][R6.64] ;  /* 0x0000000a061b7981 */ /* 0x000f24000c1e1500 */
[----:B------:R-:W-:Y:S01]  /*0360*/  IMAD R18, R15, 0x4, R0 ;  /* 0x000000040f127824 */ /* 0x000fe200078e0200 */
[----:B------:R-:W-:Y:S02]  /*0370*/  LEA.HI.X.SX32 R5, R13, R35, 0x1, P0 ;  /* 0x000000230d057211 */ /* 0x000fe400000f0eff */
[C---:B0-----:R-:W-:Y:S02]  /*0380*/  LEA R8, P0, R0.reuse, R33, 0x1 ;  /* 0x0000002100087211 */ /* 0x041fe400078008ff */
[----:B------:R-:W-:Y:S01]  /*0390*/  LEA R11, R15, R18, 0x2 ;  /* 0x000000120f0b7211 */ /* 0x000fe200078e10ff */
[----:B------:R0:W4:Y:S01]  /*03a0*/  LDG.E.U16 R28, desc[UR10][R4.64] ;  /* 0x0000000a041c7981 */ /* 0x000122000c1e1500 */
[----:B------:R-:W-:-:S02]  /*03b0*/  LEA.HI.X.SX32 R9, R0, R35, 0x1, P0 ;  /* 0x0000002300097211 */ /* 0x000fc400000f0eff */
[-C--:B------:R-:W-:Y:S01]  /*03c0*/  LEA R10, P0, R11, R33.reuse, 0x1 ;  /* 0x000000210b0a7211 */ /* 0x080fe200078008ff */
[----:B------:R-:W-:Y:S01]  /*03d0*/  IMAD R19, R15, 0x4, R11 ;  /* 0x000000040f137824 */ /* 0x000fe200078e020b */
[C---:B------:R-:W-:Y:S02]  /*03e0*/  LEA R12, P1, R14.reuse, R33, 0x1 ;  /* 0x000000210e0c7211 */ /* 0x040fe400078208ff */
[----:B------:R-:W-:Y:S01]  /*03f0*/  LEA.HI.X.SX32 R11, R11, R35, 0x1, P0 ;  /* 0x000000230b0b7211 */ /* 0x000fe200000f0eff */
[----:B------:R-:W-:Y:S01]  /*0400*/  IMAD R0, R15, 0x4, R19 ;  /* 0x000000040f007824 */ /* 0x000fe200078e0213 */
[----:B-1----:R-:W-:Y:S01]  /*0410*/  LEA R2, P0, R17, R33, 0x1 ;  /* 0x0000002111027211 */ /* 0x002fe200078008ff */
[----:B------:R-:W4:Y:S01]  /*0420*/  LDG.E.U16 R9, desc[UR10][R8.64] ;  /* 0x0000000a08097981 */ /* 0x000f22000c1e1500 */
[-C--:B------:R-:W-:Y:S01]  /*0430*/  LEA.HI.X.SX32 R13, R14, R35.reuse, 0x1, P1 ;  /* 0x000000230e0d7211 */ /* 0x080fe200008f0eff */
[----:B------:R-:W-:Y:S01]  /*0440*/  IMAD R20, R15, 0x4, R0 ;  /* 0x000000040f147824 */ /* 0x000fe200078e0200 */
[----:B------:R-:W-:Y:S01]  /*0450*/  LEA.HI.X.SX32 R3, R17, R35, 0x1, P0 ;  /* 0x0000002311037211 */ /* 0x000fe200000f0eff */
[----:B------:R-:W4:Y:S01]  /*0460*/  LDG.E.U16 R10, desc[UR10][R10.64] ;  /* 0x0000000a0a0a7981 */ /* 0x000f22000c1e1500 */
[----:B------:R-:W-:-:S02]  /*0470*/  LEA R14, P1, R0, R33, 0x1 ;  /* 0x00000021000e7211 */ /* 0x000fc400078208ff */
[----:B0-----:R-:W-:Y:S01]  /*0480*/  LEA R4, P0, R18, R33, 0x1 ;  /* 0x0000002112047211 */ /* 0x001fe200078008ff */
[----:B------:R0:W4:Y:S01]  /*0490*/  LDG.E.U16 R29, desc[UR10][R12.64] ;  /* 0x0000000a0c1d7981 */ /* 0x000122000c1e1500 */
[-C--:B------:R-:W-:Y:S02]  /*04a0*/  LEA.HI.X.SX32 R15, R0, R35.reuse, 0x1, P1 ;  /* 0x00000023000f7211 */ /* 0x080fe400008f0eff */
[----:B------:R-:W-:Y:S01]  /*04b0*/  LEA.HI.X.SX32 R5, R18, R35, 0x1, P0 ;  /* 0x0000002312057211 */ /* 0x000fe200000f0eff */
[----:B------:R1:W4:Y:S01]  /*04c0*/  LDG.E.U16 R2, desc[UR10][R2.64] ;  /* 0x0000000a02027981 */ /* 0x000322000c1e1500 */
[----:B------:R-:W-:-:S03]  /*04d0*/  LEA R6, P1, R19, R33, 0x1 ;  /* 0x0000002113067211 */ /* 0x000fc600078208ff */
[----:B------:R-:W4:Y:S01]  /*04e0*/  LDG.E.U16 R14, desc[UR10][R14.64] ;  /* 0x0000000a0e0e7981 */ /* 0x000f22000c1e1500 */
[C---:B0-----:R-:W-:Y:S02]  /*04f0*/  LEA R12, P0, R20.reuse, R33, 0x1 ;  /* 0x00000021140c7211 */ /* 0x041fe400078008ff */
[-C--:B------:R-:W-:Y:S01]  /*0500*/  LEA.HI.X.SX32 R7, R19, R35.reuse, 0x1, P1 ;  /* 0x0000002313077211 */ /* 0x080fe200008f0eff */
[----:B------:R-:W4:Y:S01]  /*0510*/  LDG.E.U16 R4, desc[UR10][R4.64] ;  /* 0x0000000a04047981 */ /* 0x000f22000c1e1500 */
[----:B------:R-:W-:-:S03]  /*0520*/  LEA.HI.X.SX32 R13, R20, R35, 0x1, P0 ;  /* 0x00000023140d7211 */ /* 0x000fc600000f0eff */
[----:B------:R-:W4:Y:S04]  /*0530*/  LDG.E.U16 R11, desc[UR10][R6.64] ;  /* 0x0000000a060b7981 */ /* 0x000f28000c1e1500 */
[----:B------:R0:W4:Y:S01]  /*0540*/  LDG.E.U16 R12, desc[UR10][R12.64] ;  /* 0x0000000a0c0c7981 */ /* 0x000122000c1e1500 */
[----:B------:R-:W0:Y:S01]  /*0550*/  S2UR UR6, SR_CgaCtaId ;  /* 0x00000000000679c3 */ /* 0x000e220000008800 */
[----:B------:R-:W-:Y:S01]  /*0560*/  LOP3.LUT R8, R31, 0x3f, RZ, 0xc0, !PT ;  /* 0x0000003f1f087812 */ /* 0x000fe200078ec0ff */
[----:B------:R-:W-:Y:S01]  /*0570*/  VIADD R30, R16, 0x20 ;  /* 0x00000020101e7836 */ /* 0x000fe20000000000 */
[----:B------:R-:W-:Y:S01]  /*0580*/  SHF.R.S32.HI R0, RZ, 0x6, R31 ;  /* 0x00000006ff007819 */ /* 0x000fe2000001141f */
[----:B------:R-:W-:Y:S02]  /*0590*/  UMOV UR4, 0x400 ;  /* 0x0000040000047882 */ /* 0x000fe40000000000 */
[----:B-1----:R-:W-:Y:S01]  /*05a0*/  IMAD.SHL.U32 R3, R8, 0x2, RZ ;  /* 0x0000000208037824 */ /* 0x002fe200078e00ff */
[----:B------:R-:W-:-:S02]  /*05b0*/  SGXT R0, R0, 0x1 ;  /* 0x000000010000781a */ /* 0x000fc40000000200 */
[----:B------:R-:W-:Y:S02]  /*05c0*/  ISETP.GE.AND P0, PT, R30, 0x1, PT ;  /* 0x000000011e00780c */ /* 0x000fe40003f06270 */
[----:B------:R-:W-:-:S04]  /*05d0*/  LOP3.LUT R0, R3, 0x90, R0, 0x78, !PT ;  /* 0x0000009003007812 */ /* 0x000fc800078e7800 */
[----:B------:R-:W-:Y:S01]  /*05e0*/  LOP3.LUT R3, R0, 0x20, RZ, 0x3c, !PT ;  /* 0x0000002000037812 */ /* 0x000fe200078e3cff */
[----:B0-----:R-:W-:Y:S01]  /*05f0*/  ULEA UR6, UR6, UR4, 0x18 ;  /* 0x0000000406067291 */ /* 0x001fe2000f8ec03f */
[----:B------:R-:W-:Y:S01]  /*0600*/  MOV R13, 0x3f800000 ;  /* 0x3f800000000d7802 */ /* 0x000fe20000000f00 */
[----:B------:R-:W-:Y:S01]  /*0610*/  IMAD.MOV.U32 R80, RZ, RZ, -0x800000 ;  /* 0xff800000ff507424 */ /* 0x000fe200078e00ff */
[----:B------:R-:W-:Y:S01]  /*0620*/  MOV R7, 0x3f800000 ;  /* 0x3f80000000077802 */ /* 0x000fe20000000f00 */
[----:B------:R-:W-:Y:S01]  /*0630*/  IMAD.MOV.U32 R81, RZ, RZ, -0x800000 ;  /* 0xff800000ff517424 */ /* 0x000fe200078e00ff */
[----:B------:R-:W-:Y:S01]  /*0640*/  CS2R R72, SRZ ;  /* 0x0000000000487805 */ /* 0x000fe2000001ff00 */
[----:B------:R-:W-:Y:S01]  /*0650*/  IMAD.MOV.U32 R82, RZ, RZ, -0x800000 ;  /* 0xff800000ff527424 */ /* 0x000fe200078e00ff */
[----:B------:R-:W-:Y:S01]  /*0660*/  CS2R R74, SRZ ;  /* 0x00000000004a7805 */ /* 0x000fe2000001ff00 */
[----:B------:R-:W-:Y:S01]  /*0670*/  IMAD.MOV.U32 R83, RZ, RZ, -0x800000 ;  /* 0xff800000ff537424 */ /* 0x000fe200078e00ff */
[----:B------:R-:W-:Y:S01]  /*0680*/  CS2R R64, SRZ ;  /* 0x0000000000407805 */ /* 0x000fe2000001ff00 */
[----:B------:R-:W-:Y:S01]  /*0690*/  IMAD.MOV.U32 R6, RZ, RZ, 0x3f800000 ;  /* 0x3f800000ff067424 */ /* 0x000fe200078e00ff */
[----:B------:R-:W-:-:S02]  /*06a0*/  CS2R R66, SRZ ;  /* 0x0000000000427805 */ /* 0x000fc4000001ff00 */
[----:B------:R-:W-:Y:S02]  /*06b0*/  CS2R R76, SRZ ;  /* 0x00000000004c7805 */ /* 0x000fe4000001ff00 */
[----:B------:R-:W-:Y:S02]  /*06c0*/  CS2R R78, SRZ ;  /* 0x00000000004e7805 */ /* 0x000fe4000001ff00 */
[----:B------:R-:W-:Y:S02]  /*06d0*/  CS2R R68, SRZ ;  /* 0x0000000000447805 */ /* 0x000fe4000001ff00 */
[----:B------:R-:W-:Y:S01]  /*06e0*/  CS2R R70, SRZ ;  /* 0x0000000000467805 */ /* 0x000fe2000001ff00 */
[----:B--2---:R-:W-:Y:S04]  /*06f0*/  STS.U16 [R0+UR6+0x6000], R21 ;  /* 0x0060001500007988 */ /* 0x004fe80008000406 */
[----:B---3--:R-:W-:Y:S04]  /*0700*/  STS.U16 [R0+UR6+0x6200], R23 ;  /* 0x0062001700007988 */ /* 0x008fe80008000406 */
[----:B-----5:R-:W-:Y:S04]  /*0710*/  STS.U16 [R0+UR6+0x6400], R25 ;  /* 0x0064001900007988 */ /* 0x020fe80008000406 */
[----:B----4-:R-:W-:Y:S04]  /*0720*/  STS.U16 [R0+UR6+0x6600], R27 ;  /* 0x0066001b00007988 */ /* 0x010fe80008000406 */
[----:B------:R-:W-:Y:S04]  /*0730*/  STS.U16 [R0+UR6+0x6a00], R9 ;  /* 0x006a000900007988 */ /* 0x000fe80008000406 */
[----:B------:R-:W-:Y:S04]  /*0740*/  STS.U16 [R0+UR6+0x6c00], R10 ;  /* 0x006c000a00007988 */ /* 0x000fe80008000406 */
[----:B------:R-:W-:Y:S04]  /*0750*/  STS.U16 [R0+UR6+0x6800], R29 ;  /* 0x0068001d00007988 */ /* 0x000fe80008000406 */
[----:B------:R0:W-:Y:S04]  /*0760*/  STS.U16 [R0+UR6+0x6e00], R14 ;  /* 0x006e000e00007988 */ /* 0x0001e80008000406 */
[----:B------:R-:W-:Y:S04]  /*0770*/  STS.U16 [R3+UR6+0x6100], R22 ;  /* 0x0061001603007988 */ /* 0x000fe80008000406 */
[----:B------:R-:W-:Y:S04]  /*0780*/  STS.U16 [R3+UR6+0x6300], R24 ;  /* 0x0063001803007988 */ /* 0x000fe80008000406 */
[----:B------:R-:W-:Y:S01]  /*0790*/  STS.U16 [R3+UR6+0x6500], R26 ;  /* 0x0065001a03007988 */ /* 0x000fe20008000406 */
[----:B0-----:R-:W-:-:S03]  /*07a0*/  IMAD.MOV.U32 R0, RZ, RZ, 0x3f800000 ;  /* 0x3f800000ff007424 */ /* 0x001fc600078e00ff */
[----:B------:R-:W-:Y:S04]  /*07b0*/  STS.U16 [R3+UR6+0x6700], R28 ;  /* 0x0067001c03007988 */ /* 0x000fe80008000406 */
[----:B------:R0:W-:Y:S04]  /*07c0*/  STS.U16 [R3+UR6+0x6900], R2 ;  /* 0x0069000203007988 */ /* 0x0001e80008000406 */
[----:B------:R1:W-:Y:S04]  /*07d0*/  STS.U16 [R3+UR6+0x6b00], R4 ;  /* 0x006b000403007988 */ /* 0x0003e80008000406 */
[----:B------:R1:W-:Y:S04]  /*07e0*/  STS.U16 [R3+UR6+0x6d00], R11 ;  /* 0x006d000b03007988 */ /* 0x0003e80008000406 */
[----:B------:R1:W-:Y:S01]  /*07f0*/  STS.U16 [R3+UR6+0x6f00], R12 ;  /* 0x006f000c03007988 */ /* 0x0003e20008000406 */
[----:B0-----:R-:W-:Y:S01]  /*0800*/  LOP3.LUT R2, R31, 0x7f, RZ, 0xc0, !PT ;  /* 0x0000007f1f027812 */ /* 0x001fe200078ec0ff */
[----:B------:R-:W-:Y:S06]  /*0810*/  @!P0 BRA `(.L_x_0) ;  /* 0x0000006000988947 */ /* 0x000fec0003800000 */
[----:B------:R-:W0:Y:S01]  /*0820*/  LDC.64 R126, c[0x0][0x250] ;  /* 0x00009400ff7e7b82 */ /* 0x000e220000000a00 */
[--C-:B------:R-:W-:Y:S01]  /*0830*/  SHF.R.U32.HI R0, RZ, 0x6, R31.reuse ;  /* 0x00000006ff007819 */ /* 0x100fe2000001161f */
[----:B------:R-:W-:Y:S01]  /*0840*/  ULDC UR4, c[0x0][0x258] ;  /* 0x0000960000047ab9 */ /* 0x000fe20000000800 */
[----:B------:R-:W-:Y:S01]  /*0850*/  ULDC.64 UR8, c[0x0][0x218] ;  /* 0x0000860000087ab9 */ /* 0x000fe20000000a00 */
[----:B------:R-:W-:Y:S01]  /*0860*/  IMAD R8, R8, UR4, RZ ;  /* 0x0000000408087c24 */ /* 0x000fe2000f8e02ff */
[----:B------:R-:W-:Y:S01]  /*0870*/  SGXT.U32 R0, R0, 0x1 ;  /* 0x000000010000781a */ /* 0x000fe20000000000 */
[----:B------:R-:W-:Y:S01]  /*0880*/  ULDC.64 UR4, c[0x0][0x260] ;  /* 0x0000980000047ab9 */ /* 0x000fe20000000a00 */
[----:B-1----:R-:W-:Y:S01]  /*0890*/  SHF.R.U32.HI R11, RZ, 0x2, R31 ;  /* 0x00000002ff0b7819 */ /* 0x002fe2000001161f */
[----:B------:R-:W1:Y:S01]  /*08a0*/  LDC.64 R14, c[0x0][0x220] ;  /* 0x00008800ff0e7b82 */ /* 0x000e620000000a00 */
[----:B------:R-:W-:Y:S01]  /*08b0*/  SHF.L.U32 R4, R8, 0x1, RZ ;  /* 0x0000000108047819 */ /* 0x000fe200000006ff */
[----:B------:R-:W-:Y:S01]  /*08c0*/  UIMAD UR4, UR7, UR4, URZ ;  /* 0x00000004070472a4 */ /* 0x000fe2000f8e023f */
[----:B------:R-:W-:Y:S01]  /*08d0*/  IMAD R5, R2, UR5, RZ ;  /* 0x0000000502057c24 */ /* 0x000fe2000f8e02ff */
[----:B------:R-:W-:Y:S01]  /*08e0*/  SGXT.U32 R11, R11, 0x3 ;  /* 0x000000030b0b781a */ /* 0x000fe20000000000 */
[----:B------:R-:W-:Y:S01]  /*08f0*/  IMAD.MOV.U32 R174, RZ, RZ, -0x800000 ;  /* 0xff800000ffae7424 */ /* 0x000fe200078e00ff */
[----:B------:R-:W-:Y:S01]  /*0900*/  USHF.L.U32 UR5, UR4, 0x1, URZ ;  /* 0x0000000104057899 */ /* 0x000fe2000800063f */
[----:B------:R-:W-:Y:S01]  /*0910*/  IMAD.SHL.U32 R7, R5, 0x2, RZ ;  /* 0x0000000205077824 */ /* 0x000fe200078e00ff */
[----:B------:R-:W2:Y:S01]  /*0920*/  LDC R184, c[0x0][0x268] ;  /* 0x00009a00ffb87b82 */ /* 0x000ea20000000800 */
[----:B------:R-:W-:-:S02]  /*0930*/  LOP3.LUT R9, R16, 0x8, R11, 0xfe, !PT ;  /* 0x0000000810097812 */ /* 0x000fc400078efe0b */
[----:B------:R-:W-:Y:S02]  /*0940*/  LOP3.LUT R10, R16, 0x10, R11, 0xfe, !PT ;  /* 0x00000010100a7812 */ /* 0x000fe400078efe0b */
[----:B------:R-:W-:Y:S01]  /*0950*/  LOP3.LUT P0, RZ, R31, 0x3, RZ, 0xc0, !PT ;  /* 0x000000031fff7812 */ /* 0x000fe2000780c0ff */
[----:B0-----:R-:W-:Y:S02]  /*0960*/  IMAD R6, R0, R127, RZ ;  /* 0x0000007f00067224 */ /* 0x001fe400078e02ff */
[----:B------:R-:W-:Y:S02]  /*0970*/  IMAD R0, R126, UR7, RZ ;  /* 0x000000077e007c24 */ /* 0x000fe4000f8e02ff */
[C---:B------:R-:W-:Y:S02]  /*0980*/  IMAD R12, R127.reuse, 0x2, R6 ;  /* 0x000000027f0c7824 */ /* 0x040fe400078e0206 */
[C---:B------:R-:W-:Y:S02]  /*0990*/  IMAD.SHL.U32 R3, R0.reuse, 0x2, RZ ;  /* 0x0000000200037824 */ /* 0x040fe400078e00ff */
[----:B------:R-:W-:Y:S01]  /*09a0*/  IMAD.HI R0, R0, 0x2, RZ ;  /* 0x0000000200007827 */ /* 0x000fe200078e02ff */
[----:B------:R-:W-:-:S02]  /*09b0*/  LEA R18, R127, R12, 0x1 ;  /* 0x0000000c7f127211 */ /* 0x000fc400078e08ff */
[----:B------:R-:W-:Y:S01]  /*09c0*/  IADD3 R13, P1, P2, R4, UR8, R3 ;  /* 0x00000008040d7c10 */ /* 0x000fe2000fa3e003 */
[----:B------:R-:W-:Y:S01]  /*09d0*/  IMAD.HI R3, R8, 0x2, RZ ;  /* 0x0000000208037827 */ /* 0x000fe200078e02ff */
[----:B------:R-:W-:Y:S02]  /*09e0*/  LOP3.LUT R8, R11, R16, RZ, 0xfc, !PT ;  /* 0x000000100b087212 */ /* 0x000fe400078efcff */
[-C--:B------:R-:W-:Y:S01]  /*09f0*/  LEA R142, P3, R6, R13.reuse, 0x1 ;  /* 0x0000000d068e7211 */ /* 0x080fe200078608ff */
[----:B------:R-:W-:Y:S01]  /*0a00*/  IMAD R20, R127, 0x2, R18 ;  /* 0x000000027f147824 */ /* 0x000fe200078e0212 */
[----:B------:R-:W-:Y:S01]  /*0a10*/  IADD3.X R3, R3, UR9, R0, P1, P2 ;  /* 0x0000000903037c10 */ /* 0x000fe20008fe4400 */
[----:B--2---:R-:W-:Y:S01]  /*0a20*/  IMAD R179, R184, 0x46, RZ ;  /* 0x00000046b8b37824 */ /* 0x004fe200078e02ff */
[-C--:B------:R-:W-:Y:S01]  /*0a30*/  LEA R138, P5, R18, R13.reuse, 0x1 ;  /* 0x0000000d128a7211 */ /* 0x080fe200078a08ff */
[C---:B------:R-:W-:Y:S01]  /*0a40*/  IMAD R22, R127.reuse, 0x2, R20 ;  /* 0x000000027f167824 */ /* 0x040fe200078e0214 */
[-C--:B------:R-:W-:Y:S01]  /*0a50*/  LEA R140, P4, R12, R13.reuse, 0x1 ;  /* 0x0000000d0c8c7211 */ /* 0x080fe200078808ff */
[----:B------:R-:W-:Y:S01]  /*0a60*/  IMAD R109, R184, 0x23, RZ ;  /* 0x00000023b86d7824 */ /* 0x000fe200078e02ff */
[----:B------:R-:W-:Y:S01]  /*0a70*/  LEA R136, P6, R20, R13, 0x1 ;  /* 0x0000000d14887211 */ /* 0x000fe200078c08ff */
[C---:B------:R-:W-:Y:S01]  /*0a80*/  IMAD R24, R127.reuse, 0x2, R22 ;  /* 0x000000027f187824 */ /* 0x040fe200078e0216 */
[-C--:B------:R-:W-:Y:S01]  /*0a90*/  LEA.HI.X.SX32 R143, R6, R3.reuse, 0x1, P3 ;  /* 0x00000003068f7211 */ /* 0x080fe200018f0eff */
[----:B------:R-:W-:Y:S01]  /*0aa0*/  IMAD R111, R184, 0x4e, RZ ;  /* 0x0000004eb86f7824 */ /* 0x000fe200078e02ff */
[-C--:B------:R-:W-:Y:S01]  /*0ab0*/  LEA.HI.X.SX32 R139, R18, R3.reuse, 0x1, P5 ;  /* 0x00000003128b7211 */ /* 0x080fe200028f0eff */
[C---:B------:R-:W-:Y:S01]  /*0ac0*/  IMAD R26, R127.reuse, 0x2, R24 ;  /* 0x000000027f1a7824 */ /* 0x040fe200078e0218 */
[-C--:B------:R-:W-:Y:S01]  /*0ad0*/  LEA.HI.X.SX32 R141, R12, R3.reuse, 0x1, P4 ;  /* 0x000000030c8d7211 */ /* 0x080fe200020f0eff */
[----:B------:R-:W-:Y:S01]  /*0ae0*/  STL.64 [R1+0x238], R142 ;  /* 0x0002388e01007387 */ /* 0x000fe20000100a00 */
[----:B------:R-:W-:Y:S01]  /*0af0*/  LEA.HI.X.SX32 R137, R20, R3, 0x1, P6 ;  /* 0x0000000314897211 */ /* 0x000fe200030f0eff */
[----:B------:R-:W-:Y:S01]  /*0b00*/  IMAD R121, R184, 0x4a, RZ ;  /* 0x0000004ab8797824 */ /* 0x000fe200078e02ff */
[C---:B------:R-:W-:Y:S01]  /*0b10*/  LEA R28, R127.reuse, R26, 0x1 ;  /* 0x0000001a7f1c7211 */ /* 0x040fe200078e08ff */
[----:B------:R0:W-:Y:S01]  /*0b20*/  STL.64 [R1+0x228], R138 ;  /* 0x0002288a01007387 */ /* 0x0001e20000100a00 */
[-C--:B------:R-:W-:Y:S01]  /*0b30*/  LEA R18, P5, R26, R13.reuse, 0x1 ;  /* 0x0000000d1a127211 */ /* 0x080fe200078a08ff */
[----:B------:R-:W-:Y:S01]  /*0b40*/  IMAD R27, R184, 0x27, RZ ;  /* 0x00000027b81b7824 */ /* 0x000fe200078e02ff */
[----:B------:R-:W-:Y:S01]  /*0b50*/  LEA R6, P6, R28, R13, 0x1 ;  /* 0x0000000d1c067211 */ /* 0x000fe200078c08ff */
[----:B------:R-:W-:Y:S01]  /*0b60*/  IMAD R30, R127, 0x2, R28 ;  /* 0x000000027f1e7824 */ /* 0x000fe200078e021c */
[----:B------:R-:W-:Y:S01]  /*0b70*/  STL.64 [R1+0x230], R140 ;  /* 0x0002308c01007387 */ /* 0x000fe20000100a00 */
[-C--:B------:R-:W-:Y:S01]  /*0b80*/  LEA.HI.X.SX32 R19, R26, R3.reuse, 0x1, P5 ;  /* 0x000000031a137211 */ /* 0x080fe200028f0eff */
[----:B------:R-:W-:Y:S01]  /*0b90*/  IMAD R181, R184, 0x44, RZ ;  /* 0x00000044b8b57824 */ /* 0x000fe200078e02ff */
[----:B-1----:R-:W-:Y:S01]  /*0ba0*/  IADD3 R14, P1, P2, R7, UR5, R14 ;  /* 0x00000005070e7c10 */ /* 0x002fe2000fa3e00e */
[C---:B------:R-:W-:Y:S01]  /*0bb0*/  IMAD R32, R127.reuse, 0x2, R30 ;  /* 0x000000027f207824 */ /* 0x040fe200078e021e */
[----:B------:R1:W-:Y:S01]  /*0bc0*/  STL.64 [R1+0x220], R136 ;  /* 0x0002208801007387 */ /* 0x0003e20000100a00 */
[----:B------:R-:W-:Y:S01]  /*0bd0*/  LEA.HI.X.SX32 R7, R28, R3, 0x1, P6 ;  /* 0x000000031c077211 */ /* 0x000fe200030f0eff */
[----:B------:R-:W-:Y:S01]  /*0be0*/  UIMAD.WIDE UR4, UR4, 0x2, URZ ;  /* 0x00000002040478a5 */ /* 0x000fe2000f8e023f */
[C---:B------:R-:W-:Y:S01]  /*0bf0*/  IMAD R34, R127.reuse, 0x2, R32 ;  /* 0x000000027f227824 */ /* 0x040fe200078e0220 */
[----:B0-----:R-:W-:Y:S01]  /*0c00*/  LEA R138, P3, R22, R13, 0x1 ;  /* 0x0000000d168a7211 */ /* 0x001fe200078608ff */
[----:B------:R-:W-:Y:S01]  /*0c10*/  IMAD R29, R184, 0x28, RZ ;  /* 0x00000028b81d7824 */ /* 0x000fe200078e02ff */
[----:B------:R-:W-:Y:S01]  /*0c20*/  LOP3.LUT R11, R16, 0x18, R11, 0xfe, !PT ;  /* 0x00000018100b7812 */ /* 0x000fe200078efe0b */
[----:B------:R-:W-:Y:S01]  /*0c30*/  IMAD R36, R127, 0x2, R34 ;  /* 0x000000027f247824 */ /* 0x000fe200078e0222 */
[----:B------:R-:W-:Y:S01]  /*0c40*/  LEA.HI.X.SX32 R139, R22, R3, 0x1, P3 ;  /* 0x00000003168b7211 */ /* 0x000fe200018f0eff */
[----:B------:R-:W-:Y:S01]  /*0c50*/  IMAD.HI R16, R5, 0x2, RZ ;  /* 0x0000000205107827 */ /* 0x000fe200078e02ff */
[-C--:B------:R-:W-:Y:S01]  /*0c60*/  LEA R22, P3, R30, R13.reuse, 0x1 ;  /* 0x0000000d1e167211 */ /* 0x080fe200078608ff */
[----:B------:R-:W-:Y:S01]  /*0c70*/  UMOV UR4, URZ ;  /* 0x0000003f00047c82 */ /* 0x000fe20008000000 */
[C---:B------:R-:W-:Y:S01]  /*0c80*/  LEA R38, R127.reuse, R36, 0x1 ;  /* 0x000000247f267211 */ /* 0x040fe200078e08ff */
[----:B------:R-:W-:Y:S01]  /*0c90*/  STL.64 [R1+0x218], R138 ;  /* 0x0002188a01007387 */ /* 0x000fe20000100a00 */
[----:B-1----:R-:W-:Y:S01]  /*0ca0*/  LEA R136, P4, R24, R13, 0x1 ;  /* 0x0000000d18887211 */ /* 0x002fe200078808ff */
[----:B------:R-:W-:Y:S01]  /*0cb0*/  IMAD R97, R184, 0x54, RZ ;  /* 0x00000054b8617824 */ /* 0x000fe200078e02ff */
[-C--:B------:R-:W-:Y:S01]  /*0cc0*/  LEA.HI.X.SX32 R23, R30, R3.reuse, 0x1, P3 ;  /* 0x000000031e177211 */ /* 0x080fe200018f0eff */
[C---:B------:R-:W-:Y:S01]  /*0cd0*/  IMAD R40, R127.reuse, 0x2, R38 ;  /* 0x000000027f287824 */ /* 0x040fe200078e0226 */
[----:B------:R-:W-:Y:S01]  /*0ce0*/  LEA.HI.X.SX32 R137, R24, R3, 0x1, P4 ;  /* 0x0000000318897211 */ /* 0x000fe200020f0eff */
[----:B------:R-:W-:Y:S01]  /*0cf0*/  IMAD R113, R184, 0x22, RZ ;  /* 0x00000022b8717824 */ /* 0x000fe200078e02ff */
[----:B------:R-:W-:Y:S01]  /*0d00*/  LEA R20, P4, R32, R13, 0x1 ;  /* 0x0000000d20147211 */ /* 0x000fe200078808ff */
[C---:B------:R-:W-:Y:S01]  /*0d10*/  IMAD R42, R127.reuse, 0x2, R40 ;  /* 0x000000027f2a7824 */ /* 0x040fe200078e0228 */
[----:B------:R-:W-:Y:S01]  /*0d20*/  IADD3.X R15, R16, UR5, R15, P1, P2 ;  /* 0x00000005100f7c10 */ /* 0x000fe20008fe440f */
[----:B------:R-:W-:Y:S01]  /*0d30*/  STL.64 [R1+0x210], R136 ;  /* 0x0002108801007387 */ /* 0x000fe20000100a00 */
[----:B------:R-:W-:Y:S01]  /*0d40*/  LEA.HI.X.SX32 R21, R32, R3, 0x1, P4 ;  /* 0x0000000320157211 */ /* 0x000fe200020f0eff */
[C---:B------:R-:W-:Y:S01]  /*0d50*/  IMAD R44, R127.reuse, 0x2, R42 ;  /* 0x000000027f2c7824 */ /* 0x040fe200078e022a */
[----:B------:R-:W-:Y:S01]  /*0d60*/  MOV R12, RZ ;  /* 0x000000ff000c7202 */ /* 0x000fe20000000f00 */
[----:B------:R0:W-:Y:S01]  /*0d70*/  STL.64 [R1+0x208], R18 ;  /* 0x0002081201007387 */ /* 0x0001e20000100a00 */
[C---:B------:R-:W-:Y:S01]  /*0d80*/  IMAD R85, R184.reuse, 0x14, RZ ;  /* 0x00000014b8557824 */ /* 0x040fe200078e02ff */
[----:B------:R-:W-:Y:S01]  /*0d90*/  ULDC UR9, c[0x0][0x238] ;  /* 0x00008e0000097ab9 */ /* 0x000fe20000000800 */
[----:B------:R-:W-:Y:S01]  /*0da0*/  IMAD R46, R127, 0x2, R44 ;  /* 0x000000027f2e7824 */ /* 0x000fe200078e022c */
[----:B------:R1:W-:Y:S01]  /*0db0*/  STL.64 [R1+0x200], R6 ;  /* 0x0002000601007387 */ /* 0x0003e20000100a00 */
[----:B------:R-:W-:-:S02]  /*0dc0*/  IMAD R99, R184, 0x24, RZ ;  /* 0x00000024b8637824 */ /* 0x000fc400078e02ff */
[C---:B------:R-:W-:Y:S01]  /*0dd0*/  IMAD R33, R184.reuse, 0x2a, RZ ;  /* 0x0000002ab8217824 */ /* 0x040fe200078e02ff */
[C---:B------:R-:W-:Y:S01]  /*0de0*/  LEA R48, R127.reuse, R46, 0x1 ;  /* 0x0000002e7f307211 */ /* 0x040fe200078e08ff */
[----:B------:R2:W-:Y:S01]  /*0df0*/  STL.64 [R1+0x1f8], R22 ;  /* 0x0001f81601007387 */ /* 0x0005e20000100a00 */
[----:B------:R-:W-:Y:S01]  /*0e00*/  IMAD R37, R184, 0x2c, RZ ;  /* 0x0000002cb8257824 */ /* 0x000fe200078e02ff */
[-C--:B0-----:R-:W-:Y:S02]  /*0e10*/  LEA R18, P5, R34, R13.reuse, 0x1 ;  /* 0x0000000d22127211 */ /* 0x081fe400078a08ff */
[C---:B------:R-:W-:Y:S01]  /*0e20*/  IMAD R50, R127.reuse, 0x2, R48 ;  /* 0x000000027f327824 */ /* 0x040fe200078e0230 */
[----:B------:R0:W-:Y:S01]  /*0e30*/  STL.64 [R1+0x1f0], R20 ;  /* 0x0001f01401007387 */ /* 0x0001e20000100a00 */
[----:B------:R-:W-:Y:S01]  /*0e40*/  IMAD R115, R184, 0x11, RZ ;  /* 0x00000011b8737824 */ /* 0x000fe200078e02ff */
[----:B-1----:R-:W-:Y:S01]  /*0e50*/  LEA R6, P6, R36, R13, 0x1 ;  /* 0x0000000d24067211 */ /* 0x002fe200078c08ff */
[C---:B------:R-:W-:Y:S01]  /*0e60*/  IMAD R52, R127.reuse, 0x2, R50 ;  /* 0x000000027f347824 */ /* 0x040fe200078e0232 */
[-C--:B------:R-:W-:Y:S01]  /*0e70*/  LEA.HI.X.SX32 R19, R34, R3.reuse, 0x1, P5 ;  /* 0x0000000322137211 */ /* 0x080fe200028f0eff */
[----:B------:R-:W-:Y:S01]  /*0e80*/  IMAD R103, R184, 0x12, RZ ;  /* 0x00000012b8677824 */ /* 0x000fe200078e02ff */
[----:B------:R-:W-:Y:S01]  /*0e90*/  LEA.HI.X.SX32 R7, R36, R3, 0x1, P6 ;  /* 0x0000000324077211 */ /* 0x000fe200030f0eff */
[----:B------:R-:W-:Y:S01]  /*0ea0*/  IMAD R54, R127, 0x2, R52 ;  /* 0x000000027f367824 */ /* 0x000fe200078e0234 */
[----:B--2---:R-:W-:Y:S01]  /*0eb0*/  LEA R22, P3, R38, R13, 0x1 ;  /* 0x0000000d26167211 */ /* 0x004fe200078608ff */
[----:B------:R1:W-:Y:S01]  /*0ec0*/  STL.64 [R1+0x1e8], R18 ;  /* 0x0001e81201007387 */ /* 0x0003e20000100a00 */
[----:B------:R-:W-:-:S02]  /*0ed0*/  IMAD R177, R184, 0x48, RZ ;  /* 0x00000048b8b17824 */ /* 0x000fc400078e02ff */
[C---:B------:R-:W-:Y:S01]  /*0ee0*/  LEA R56, R127.reuse, R54, 0x1 ;  /* 0x000000367f387211 */ /* 0x040fe200078e08ff */
[----:B------:R2:W-:Y:S01]  /*0ef0*/  STL.64 [R1+0x1e0], R6 ;  /* 0x0001e00601007387 */ /* 0x0005e20000100a00 */
[----:B0-----:R-:W-:Y:S01]  /*0f00*/  LEA R20, P4, R40, R13, 0x1 ;  /* 0x0000000d28147211 */ /* 0x001fe200078808ff */
[----:B------:R-:W-:Y:S01]  /*0f10*/  IMAD R25, R184, 0x26, RZ ;  /* 0x00000026b8197824 */ /* 0x000fe200078e02ff */
[-C--:B------:R-:W-:Y:S01]  /*0f20*/  LEA.HI.X.SX32 R23, R38, R3.reuse, 0x1, P3 ;  /* 0x0000000326177211 */ /* 0x080fe200018f0eff */
[C---:B------:R-:W-:Y:S01]  /*0f30*/  IMAD R58, R127.reuse, 0x2, R56 ;  /* 0x000000027f3a7824 */ /* 0x040fe200078e0238 */
[----:B------:R-:W-:Y:S01]  /*0f40*/  LEA.HI.X.SX32 R21, R40, R3, 0x1, P4 ;  /* 0x0000000328157211 */ /* 0x000fe200020f0eff */
[----:B------:R-:W-:Y:S02]  /*0f50*/  IMAD R41, R184, 0x2e, RZ ;  /* 0x0000002eb8297824 */ /* 0x000fe400078e02ff */
[C---:B------:R-:W-:Y:S01]  /*0f60*/  IMAD R60, R127.reuse, 0x2, R58 ;  /* 0x000000027f3c7824 */ /* 0x040fe200078e023a */
[-C--:B-1----:R-:W-:Y:S01]  /*0f70*/  LEA R18, P5, R42, R13.reuse, 0x1 ;  /* 0x0000000d2a127211 */ /* 0x082fe200078a08ff */
[----:B------:R0:W-:Y:S01]  /*0f80*/  STL.64 [R1+0x1d8], R22 ;  /* 0x0001d81601007387 */ /* 0x0001e20000100a00 */
[----:B------:R-:W-:Y:S01]  /*0f90*/  IMAD R105, R184, 0x9, RZ ;  /* 0x00000009b8697824 */ /* 0x000fe200078e02ff */
[----:B--2---:R-:W-:Y:S01]  /*0fa0*/  LEA R6, P6, R44, R13, 0x1 ;  /* 0x0000000d2c067211 */ /* 0x004fe200078c08ff */
[C---:B------:R-:W-:Y:S01]  /*0fb0*/  IMAD R62, R127.reuse, 0x2, R60 ;  /* 0x000000027f3e7824 */ /* 0x040fe200078e023c */
[-C--:B------:R-:W-:Y:S01]  /*0fc0*/  LEA.HI.X.SX32 R19, R42, R3.reuse, 0x1, P5 ;  /* 0x000000032a137211 */ /* 0x080fe200028f0eff */
[----:B------:R1:W-:Y:S01]  /*0fd0*/  STL.64 [R1+0x1d0], R20 ;  /* 0x0001d01401007387 */ /* 0x0003e20000100a00 */
[----:B------:R-:W-:Y:S01]  /*0fe0*/  LEA.HI.X.SX32 R7, R44, R3, 0x1, P6 ;  /* 0x000000032c077211 */ /* 0x000fe200030f0eff */
[C---:B------:R-:W-:Y:S01]  /*0ff0*/  IMAD R95, R184.reuse, 0x13, RZ ;  /* 0x00000013b85f7824 */ /* 0x040fe200078e02ff */
[----:B------:R-:W-:Y:S01]  /*1000*/  LEA R64, R127, R62, 0x1 ;  /* 0x0000003e7f407211 */ /* 0x000fe200078e08ff */
[----:B------:R2:W-:Y:S01]  /*1010*/  STL.64 [R1+0x1c8], R18 ;  /* 0x0001c81201007387 */ /* 0x0005e20000100a00 */
[----:B------:R-:W-:Y:S01]  /*1020*/  IMAD R107, R184, 0x50, RZ ;  /* 0x00000050b86b7824 */ /* 0x000fe200078e02ff */
[----:B0-----:R-:W-:-:S02]  /*1030*/  LEA R22, P3, R46, R13, 0x1 ;  /* 0x0000000d2e167211 */ /* 0x001fc400078608ff */
[C---:B------:R-:W-:Y:S01]  /*1040*/  IMAD R66, R127.reuse, 0x2, R64 ;  /* 0x000000027f427824 */ /* 0x040fe200078e0240 */
[----:B------:R0:W-:Y:S01]  /*1050*/  STL.64 [R1+0x1c0], R6 ;  /* 0x0001c00601007387 */ /* 0x0001e20000100a00 */
[----:B------:R-:W-:Y:S01]  /*1060*/  IMAD R87, R184, 0xa, RZ ;  /* 0x0000000ab8577824 */ /* 0x000fe200078e02ff */
[----:B------:R-:W-:Y:S01]  /*1070*/  LEA.HI.X.SX32 R23, R46, R3, 0x1, P3 ;  /* 0x000000032e177211 */ /* 0x000fe200018f0eff */
[C---:B------:R-:W-:Y:S01]  /*1080*/  IMAD R68, R127.reuse, 0x2, R66 ;  /* 0x000000027f447824 */ /* 0x040fe200078e0242 */
[-C--:B-1----:R-:W-:Y:S01]  /*1090*/  LEA R20, P4, R48, R13.reuse, 0x1 ;  /* 0x0000000d30147211 */ /* 0x082fe200078808ff */
[----:B------:R-:W-:Y:S02]  /*10a0*/  IMAD R101, R184, 0x52, RZ ;  /* 0x00000052b8657824 */ /* 0x000fe400078e02ff */
[C---:B------:R-:W-:Y:S01]  /*10b0*/  IMAD R70, R127.reuse, 0x2, R68 ;  /* 0x000000027f467824 */ /* 0x040fe200078e0244 */
[----:B--2---:R-:W-:Y:S01]  /*10c0*/  LEA R18, P5, R50, R13, 0x1 ;  /* 0x0000000d32127211 */ /* 0x004fe200078a08ff */
[----:B------:R1:W-:Y:S01]  /*10d0*/  STL.64 [R1+0x1b8], R22 ;  /* 0x0001b81601007387 */ /* 0x0003e20000100a00 */
[----:B------:R-:W-:Y:S01]  /*10e0*/  LEA.HI.X.SX32 R21, R48, R3, 0x1, P4 ;  /* 0x0000000330157211 */ /* 0x000fe200020f0eff */
[C---:B------:R-:W-:Y:S01]  /*10f0*/  IMAD R91, R184.reuse, 0x5, RZ ;  /* 0x00000005b85b7824 */ /* 0x040fe200078e02ff */
[C---:B------:R-:W-:Y:S01]  /*1100*/  LEA R72, R127.reuse, R70, 0x1 ;  /* 0x000000467f487211 */ /* 0x040fe200078e08ff */
[----:B------:R-:W-:Y:S01]  /*1110*/  IMAD R31, R184, 0x29, RZ ;  /* 0x00000029b81f7824 */ /* 0x000fe200078e02ff */
[----:B0-----:R-:W-:Y:S01]  /*1120*/  LEA R6, P6, R52, R13, 0x1 ;  /* 0x0000000d34067211 */ /* 0x001fe200078c08ff */
[----:B------:R0:W-:Y:S01]  /*1130*/  STL.64 [R1+0x1b0], R20 ;  /* 0x0001b01401007387 */ /* 0x0001e20000100a00 */
[-C--:B------:R-:W-:Y:S01]  /*1140*/  LEA.HI.X.SX32 R19, R50, R3.reuse, 0x1, P5 ;  /* 0x0000000332137211 */ /* 0x080fe200028f0eff */
[----:B------:R-:W-:Y:S01]  /*1150*/  IMAD R74, R127, 0x2, R72 ;  /* 0x000000027f4a7824 */ /* 0x000fe200078e0248 */
[----:B------:R-:W-:Y:S01]  /*1160*/  LEA.HI.X.SX32 R7, R52, R3, 0x1, P6 ;  /* 0x0000000334077211 */ /* 0x000fe200030f0eff */
[----:B------:R-:W-:-:S02]  /*1170*/  IMAD R38, R184, 0x5a, RZ ;  /* 0x0000005ab8267824 */ /* 0x000fc400078e02ff */
[C---:B------:R-:W-:Y:S01]  /*1180*/  IMAD R76, R127.reuse, 0x2, R74 ;  /* 0x000000027f4c7824 */ /* 0x040fe200078e024a */
[-C--:B-1----:R-:W-:Y:S01]  /*1190*/  LEA R22, P3, R54, R13.reuse, 0x1 ;  /* 0x0000000d36167211 */ /* 0x082fe200078608ff */
[----:B------:R1:W-:Y:S01]  /*11a0*/  STL.64 [R1+0x1a8], R18 ;  /* 0x0001a81201007387 */ /* 0x0003e20000100a00 */
[----:B------:R-:W-:Y:S02]  /*11b0*/  IMAD R183, R184, 0x42, RZ ;  /* 0x00000042b8b77824 */ /* 0x000fe400078e02ff */
[C---:B------:R-:W-:Y:S01]  /*11c0*/  IMAD R78, R127.reuse, 0x2, R76 ;  /* 0x000000027f4e7824 */ /* 0x040fe200078e024c */
[----:B0-----:R-:W-:Y:S01]  /*11d0*/  LEA R20, P4, R56, R13, 0x1 ;  /* 0x0000000d38147211 */ /* 0x001fe200078808ff */
[----:B------:R0:W-:Y:S01]  /*11e0*/  STL.64 [R1+0x1a0], R6 ;  /* 0x0001a00601007387 */ /* 0x0001e20000100a00 */
[-C--:B------:R-:W-:Y:S01]  /*11f0*/  LEA.HI.X.SX32 R23, R54, R3.reuse, 0x1, P3 ;  /* 0x0000000336177211 */ /* 0x080fe200018f0eff */
[C---:B------:R-:W-:Y:S01]  /*1200*/  IMAD R93, R184.reuse, 0x56, RZ ;  /* 0x00000056b85d7824 */ /* 0x040fe200078e02ff */
[C---:B------:R-:W-:Y:S01]  /*1210*/  LEA R80, R127.reuse, R78, 0x1 ;  /* 0x0000004e7f507211 */ /* 0x040fe200078e08ff */
[----:B------:R-:W-:Y:S01]  /*1220*/  IMAD R40, R184, 0x5c, RZ ;  /* 0x0000005cb8287824 */ /* 0x000fe200078e02ff */
[----:B------:R-:W-:Y:S01]  /*1230*/  LEA.HI.X.SX32 R21, R56, R3, 0x1, P4 ;  /* 0x0000000338157211 */ /* 0x000fe200020f0eff */
[----:B------:R2:W-:Y:S01]  /*1240*/  STL.64 [R1+0x198], R22 ;  /* 0x0001981601007387 */ /* 0x0005e20000100a00 */
[C---:B-1----:R-:W-:Y:S01]  /*1250*/  LEA R18, P5, R58.reuse, R13, 0x1 ;  /* 0x0000000d3a127211 */ /* 0x042fe200078a08ff */
[----:B------:R-:W-:Y:S01]  /*1260*/  IMAD R82, R127, 0x2, R80 ;  /* 0x000000027f527824 */ /* 0x000fe200078e0250 */
[----:B------:R-:W-:Y:S01]  /*1270*/  IADD3 R182, P2, R183, R14, RZ ;  /* 0x0000000eb7b67210 */ /* 0x000fe20007f5e0ff */
[----:B------:R1:W-:Y:S01]  /*1280*/  STL.64 [R1+0x190], R20 ;  /* 0x0001901401007387 */ /* 0x0003e20000100a00 */
[----:B------:R-:W-:Y:S01]  /*1290*/  LEA.HI.X.SX32 R19, R58, R3, 0x1, P5 ;  /* 0x000000033a137211 */ /* 0x000fe200028f0eff */
[----:B------:R-:W-:Y:S01]  /*12a0*/  IMAD R84, R127, 0x2, R82 ;  /* 0x000000027f547824 */ /* 0x000fe200078e0252 */
[----:B0-----:R-:W-:Y:S01]  /*12b0*/  LEA R6, P6, R60, R13, 0x1 ;  /* 0x0000000d3c067211 */ /* 0x001fe200078c08ff */
[----:B------:R-:W-:-:S02]  /*12c0*/  IMAD R45, R184, 0x30, RZ ;  /* 0x00000030b82d7824 */ /* 0x000fc400078e02ff */
[C---:B------:R-:W-:Y:S01]  /*12d0*/  IMAD R86, R127.reuse, 0x2, R84 ;  /* 0x000000027f567824 */ /* 0x040fe200078e0254 */
[----:B------:R-:W-:Y:S01]  /*12e0*/  LEA.HI.X.SX32 R7, R60, R3, 0x1, P6 ;  /* 0x000000033c077211 */ /* 0x000fe200030f0eff */
[----:B------:R0:W-:Y:S01]  /*12f0*/  STL.64 [R1+0x188], R18 ;  /* 0x0001881201007387 */ /* 0x0001e20000100a00 */
[-C--:B--2---:R-:W-:Y:S01]  /*1300*/  LEA R22, P3, R62, R13.reuse, 0x1 ;  /* 0x0000000d3e167211 */ /* 0x084fe200078608ff */
[----:B------:R-:W-:Y:S01]  /*1310*/  IMAD R39, R184, 0x2d, RZ ;  /* 0x0000002db8277824 */ /* 0x000fe200078e02ff */
[C---:B------:R-:W-:Y:S01]  /*1320*/  LEA R88, R127.reuse, R86, 0x1 ;  /* 0x000000567f587211 */ /* 0x040fe200078e08ff */
[----:B------:R2:W-:Y:S01]  /*1330*/  STL.64 [R1+0x180], R6 ;  /* 0x0001800601007387 */ /* 0x0005e20000100a00 */
[----:B-1----:R-:W-:Y:S01]  /*1340*/  LEA R20, P4, R64, R13, 0x1 ;  /* 0x0000000d40147211 */ /* 0x002fe200078808ff */
[----:B------:R-:W-:Y:S01]  /*1350*/  IMAD R117, R184, 0x21, RZ ;  /* 0x00000021b8757824 */ /* 0x000fe200078e02ff */
[-C--:B------:R-:W-:Y:S01]  /*1360*/  LEA.HI.X.SX32 R23, R62, R3.reuse, 0x1, P3 ;  /* 0x000000033e177211 */ /* 0x080fe200018f0eff */
[----:B------:R-:W-:Y:S01]  /*1370*/  IMAD R90, R127, 0x2, R88 ;  /* 0x000000027f5a7824 */ /* 0x000fe200078e0258 */
[----:B------:R-:W-:Y:S01]  /*1380*/  LEA.HI.X.SX32 R21, R64, R3, 0x1, P4 ;  /* 0x0000000340157211 */ /* 0x000fe200020f0eff */
[----:B------:R-:W-:Y:S01]  /*1390*/  IMAD R48, R184, 0x64, RZ ;  /* 0x00000064b8307824 */ /* 0x000fe200078e02ff */
[----:B------:R-:W-:Y:S01]  /*13a0*/  LEA.HI.X.SX32 R183, R117, R15, 0x1, P2 ;  /* 0x0000000f75b77211 */ /* 0x000fe200010f0eff */
[C---:B------:R-:W-:Y:S01]  /*13b0*/  IMAD R92, R127.reuse, 0x2, R90 ;  /* 0x000000027f5c7824 */ /* 0x040fe200078e025a */
[-C--:B0-----:R-:W-:Y:S01]  /*13c0*/  LEA R18, P5, R66, R13.reuse, 0x1 ;  /* 0x0000000d42127211 */ /* 0x081fe200078a08ff */
        /* <DEDUP_REMOVED lines=10> */
[C---:B------:R-:W-:Y:S01]  /*1470*/  IMAD R68, R184.reuse, 0x18, RZ ;  /* 0x00000018b8447824 */ /* 0x040fe200078e02ff */
[----:B------:R-:W-:Y:S01]  /*1480*/  IADD3 R24, P2, R119, R14, RZ ;  /* 0x0000000e77187210 */ /* 0x000fe20007f5e0ff */
[----:B------:R-:W-:Y:S01]  /*1490*/  IMAD R49, R184, 0x32, RZ ;  /* 0x00000032b8317824 */ /* 0x000fe200078e02ff */
[-C--:B0-----:R-:W-:Y:S01]  /*14a0*/  LEA R22, P3, R70, R13.reuse, 0x1 ;  /* 0x0000000d46167211 */ /* 0x081fe200078608ff */
[C---:B------:R-:W-:Y:S01]  /*14b0*/  IMAD R98, R127.reuse, 0x2, R96 ;  /* 0x000000027f627824 */ /* 0x040fe200078e0260 */
[----:B------:R0:W-:Y:S01]  /*14c0*/  STL.64 [R1+0x160], R6 ;  /* 0x0001600601007387 */ /* 0x0001e20000100a00 */
[----:B------:R-:W-:Y:S01]  /*14d0*/  IMAD R53, R184, 0x34, RZ ;  /* 0x00000034b8357824 */ /* 0x000fe200078e02ff */
[----:B-1----:R-:W-:Y:S01]  /*14e0*/  LEA R20, P4, R72, R13, 0x1 ;  /* 0x0000000d48147211 */ /* 0x002fe200078808ff */
[C---:B------:R-:W-:Y:S01]  /*14f0*/  IMAD R100, R127.reuse, 0x2, R98 ;  /* 0x000000027f647824 */ /* 0x040fe200078e0262 */
[----:B------:R-:W-:Y:S01]  /*1500*/  LEA.HI.X.SX32 R23, R70, R3, 0x1, P3 ;  /* 0x0000000346177211 */ /* 0x000fe200018f0eff */
[----:B------:R-:W-:Y:S01]  /*1510*/  IMAD R70, R184, 0x6, RZ ;  /* 0x00000006b8467824 */ /* 0x000fe200078e02ff */
[----:B--2---:R-:W-:Y:S01]  /*1520*/  LEA R18, P5, R74, R13, 0x1 ;  /* 0x0000000d4a127211 */ /* 0x004fe200078a08ff */
[C---:B------:R-:W-:Y:S01]  /*1530*/  IMAD R102, R127.reuse, 0x2, R100 ;  /* 0x000000027f667824 */ /* 0x040fe200078e0264 */
[-C--:B------:R-:W-:Y:S01]  /*1540*/  LEA.HI.X.SX32 R21, R72, R3.reuse, 0x1, P4 ;  /* 0x0000000348157211 */ /* 0x080fe200020f0eff */
[----:B------:R1:W-:Y:S01]  /*1550*/  STL.64 [R1+0x158], R22 ;  /* 0x0001581601007387 */ /* 0x0003e20000100a00 */
[----:B------:R-:W-:Y:S01]  /*1560*/  LEA.HI.X.SX32 R19, R74, R3, 0x1, P5 ;  /* 0x000000034a137211 */ /* 0x000fe200028f0eff */
[----:B------:R-:W-:Y:S01]  /*1570*/  IMAD R72, R184, 0x3, RZ ;  /* 0x00000003b8487824 */ /* 0x000fe200078e02ff */
[----:B------:R-:W-:Y:S01]  /*1580*/  LEA R104, R127, R102, 0x1 ;  /* 0x000000667f687211 */ /* 0x000fe200078e08ff */
[----:B------:R2:W-:Y:S01]  /*1590*/  STL.64 [R1+0x150], R20 ;  /* 0x0001501401007387 */ /* 0x0005e20000100a00 */
[----:B0-----:R-:W-:Y:S01]  /*15a0*/  LEA R6, P6, R76, R13, 0x1 ;  /* 0x0000000d4c067211 */ /* 0x001fe200078c08ff */
[----:B------:R-:W-:-:S02]  /*15b0*/  IMAD R50, R184, 0x66, RZ ;  /* 0x00000066b8327824 */ /* 0x000fc400078e02ff */
[C---:B------:R-:W-:Y:S01]  /*15c0*/  IMAD R106, R127.reuse, 0x2, R104 ;  /* 0x000000027f6a7824 */ /* 0x040fe200078e0268 */
[----:B------:R-:W-:Y:S01]  /*15d0*/  LEA.HI.X.SX32 R7, R76, R3, 0x1, P6 ;  /* 0x000000034c077211 */ /* 0x000fe200030f0eff */
[----:B------:R0:W-:Y:S01]  /*15e0*/  STL.64 [R1+0x148], R18 ;  /* 0x0001481201007387 */ /* 0x0001e20000100a00 */
[----:B------:R-:W-:Y:S01]  /*15f0*/  IMAD R76, R184, 0x17, RZ ;  /* 0x00000017b84c7824 */ /* 0x000fe200078e02ff */
[-C--:B-1----:R-:W-:Y:S01]  /*1600*/  LEA R22, P3, R78, R13.reuse, 0x1 ;  /* 0x0000000d4e167211 */ /* 0x082fe200078608ff */
[C---:B------:R-:W-:Y:S01]  /*1610*/  IMAD R108, R127.reuse, 0x2, R106 ;  /* 0x000000027f6c7824 */ /* 0x040fe200078e026a */
[----:B------:R1:W-:Y:S01]  /*1620*/  STL.64 [R1+0x140], R6 ;  /* 0x0001400601007387 */ /* 0x0003e20000100a00 */
[----:B------:R-:W-:Y:S01]  /*1630*/  IMAD R61, R184, 0x1a, RZ ;  /* 0x0000001ab83d7824 */ /* 0x000fe200078e02ff */
[----:B--2---:R-:W-:Y:S01]  /*1640*/  LEA R20, P4, R80, R13, 0x1 ;  /* 0x0000000d50147211 */ /* 0x004fe200078808ff */
[C---:B------:R-:W-:Y:S01]  /*1650*/  IMAD R110, R127.reuse, 0x2, R108 ;  /* 0x000000027f6e7824 */ /* 0x040fe200078e026c */
[-C--:B------:R-:W-:Y:S01]  /*1660*/  LEA.HI.X.SX32 R23, R78, R3.reuse, 0x1, P3 ;  /* 0x000000034e177211 */ /* 0x080fe200018f0eff */
[----:B------:R-:W-:Y:S01]  /*1670*/  IMAD R78, R184, 0x16, RZ ;  /* 0x00000016b84e7824 */ /* 0x000fe200078e02ff */
[----:B------:R-:W-:Y:S01]  /*1680*/  LEA.HI.X.SX32 R21, R80, R3, 0x1, P4 ;  /* 0x0000000350157211 */ /* 0x000fe200020f0eff */
[----:B------:R-:W-:Y:S01]  /*1690*/  IMAD R51, R184, 0x33, RZ ;  /* 0x00000033b8337824 */ /* 0x000fe200078e02ff */
[-C--:B0-----:R-:W-:Y:S01]  /*16a0*/  LEA R18, P5, R82, R13.reuse, 0x1 ;  /* 0x0000000d52127211 */ /* 0x081fe200078a08ff */
[----:B------:R0:W-:Y:S01]  /*16b0*/  STL.64 [R1+0x138], R22 ;  /* 0x0001381601007387 */ /* 0x0001e20000100a00 */
[C---:B------:R-:W-:Y:S01]  /*16c0*/  LEA R112, R127.reuse, R110, 0x1 ;  /* 0x0000006e7f707211 */ /* 0x040fe200078e08ff */
[----:B------:R-:W-:Y:S01]  /*16d0*/  IMAD R57, R184, 0x36, RZ ;  /* 0x00000036b8397824 */ /* 0x000fe200078e02ff */
[----:B-1----:R-:W-:Y:S01]  /*16e0*/  LEA R6, P6, R84, R13, 0x1 ;  /* 0x0000000d54067211 */ /* 0x002fe200078c08ff */
[----:B------:R1:W-:Y:S01]  /*16f0*/  STL.64 [R1+0x130], R20 ;  /* 0x0001301401007387 */ /* 0x0003e20000100a00 */
[-C--:B------:R-:W-:Y:S01]  /*1700*/  LEA.HI.X.SX32 R19, R82, R3.reuse, 0x1, P5 ;  /* 0x0000000352137211 */ /* 0x080fe200028f0eff */
[----:B------:R-:W-:Y:S01]  /*1710*/  IMAD R114, R127, 0x2, R112 ;  /* 0x000000027f727824 */ /* 0x000fe200078e0270 */
[----:B------:R-:W-:Y:S01]  /*1720*/  LEA.HI.X.SX32 R7, R84, R3, 0x1, P6 ;  /* 0x0000000354077211 */ /* 0x000fe200030f0eff */
[----:B------:R-:W-:-:S02]  /*1730*/  IMAD R82, R184, 0x15, RZ ;  /* 0x00000015b8527824 */ /* 0x000fc400078e02ff */
[----:B------:R2:W-:Y:S01]  /*1740*/  STL.64 [R1+0x128], R18 ;  /* 0x0001281201007387 */ /* 0x0005e20000100a00 */
[C---:B------:R-:W-:Y:S01]  /*1750*/  IMAD R116, R127.reuse, 0x2, R114 ;  /* 0x000000027f747824 */ /* 0x040fe200078e0272 */
[-C--:B0-----:R-:W-:Y:S01]  /*1760*/  LEA R22, P3, R86, R13.reuse, 0x1 ;  /* 0x0000000d56167211 */ /* 0x081fe200078608ff */
[----:B------:R-:W-:Y:S01]  /*1770*/  IMAD R89, R184, 0x58, RZ ;  /* 0x00000058b8597824 */ /* 0x000fe200078e02ff */
[----:B------:R0:W-:Y:S01]  /*1780*/  STL.64 [R1+0x120], R6 ;  /* 0x0001200601007387 */ /* 0x0001e20000100a00 */
[C---:B------:R-:W-:Y:S01]  /*1790*/  IMAD R118, R127.reuse, 0x2, R116 ;  /* 0x000000027f767824 */ /* 0x040fe200078e0274 */
[----:B-1----:R-:W-:Y:S01]  /*17a0*/  LEA R20, P4, R88, R13, 0x1 ;  /* 0x0000000d58147211 */ /* 0x002fe200078808ff */
[----:B------:R-:W-:Y:S01]  /*17b0*/  IMAD R58, R184, 0x6e, RZ ;  /* 0x0000006eb83a7824 */ /* 0x000fe200078e02ff */
[-C--:B------:R-:W-:Y:S01]  /*17c0*/  LEA.HI.X.SX32 R23, R86, R3.reuse, 0x1, P3 ;  /* 0x0000000356177211 */ /* 0x080fe200018f0eff */
[----:B------:R-:W-:Y:S01]  /*17d0*/  IMAD R35, R184, 0x2b, RZ ;  /* 0x0000002bb8237824 */ /* 0x000fe200078e02ff */
[----:B------:R-:W-:Y:S01]  /*17e0*/  LEA.HI.X.SX32 R21, R88, R3, 0x1, P4 ;  /* 0x0000000358157211 */ /* 0x000fe200020f0eff */
[----:B------:R-:W-:Y:S01]  /*17f0*/  IMAD R44, R184, 0xb, RZ ;  /* 0x0000000bb82c7824 */ /* 0x000fe200078e02ff */
[-C--:B--2---:R-:W-:Y:S01]  /*1800*/  LEA R18, P5, R90, R13.reuse, 0x1 ;  /* 0x0000000d5a127211 */ /* 0x084fe200078a08ff */
[----:B------:R1:W-:Y:S01]  /*1810*/  STL.64 [R1+0x118], R22 ;  /* 0x0001181601007387 */ /* 0x0003e20000100a00 */
        /* <DEDUP_REMOVED lines=8> */
[----:B------:R2:W-:Y:S01]  /*18a0*/  STL.64 [R1+0x108], R18 ;  /* 0x0001081201007387 */ /* 0x0005e20000100a00 */
[C---:B------:R-:W-:Y:S01]  /*18b0*/  IMAD R124, R127.reuse, 0x2, R122 ;  /* 0x000000027f7c7824 */ /* 0x040fe200078e027a */
[-C--:B-1----:R-:W-:Y:S01]  /*18c0*/  LEA R22, P3, R94, R13.reuse, 0x1 ;  /* 0x0000000d5e167211 */ /* 0x082fe200078608ff */
[----:B------:R-:W-:Y:S01]  /*18d0*/  IMAD R79, R184, 0x60, RZ ;  /* 0x00000060b84f7824 */ /* 0x000fe200078e02ff */
[----:B------:R1:W-:Y:S01]  /*18e0*/  STL.64 [R1+0x100], R6 ;  /* 0x0001000601007387 */ /* 0x0003e20000100a00 */
[C---:B------:R-:W-:Y:S01]  /*18f0*/  IMAD R126, R127.reuse, 0x2, R124 ;  /* 0x000000027f7e7824 */ /* 0x040fe200078e027c */
[----:B0-----:R-:W-:Y:S01]  /*1900*/  LEA R20, P4, R96, R13, 0x1 ;  /* 0x0000000d60147211 */ /* 0x001fe200078808ff */
[----:B------:R-:W-:Y:S01]  /*1910*/  IMAD R46, R184, 0x62, RZ ;  /* 0x00000062b82e7824 */ /* 0x000fe200078e02ff */
[-C--:B------:R-:W-:Y:S01]  /*1920*/  LEA.HI.X.SX32 R23, R94, R3.reuse, 0x1, P3 ;  /* 0x000000035e177211 */ /* 0x080fe200018f0eff */
[C---:B------:R-:W-:Y:S01]  /*1930*/  IMAD R128, R127.reuse, 0x2, R126 ;  /* 0x000000027f807824 */ /* 0x040fe200078e027e */
[----:B------:R-:W-:Y:S01]  /*1940*/  LEA.HI.X.SX32 R21, R96, R3, 0x1, P4 ;  /* 0x0000000360157211 */ /* 0x000fe200020f0eff */
[----:B------:R-:W-:Y:S01]  /*1950*/  IMAD R43, R184, 0x2f, RZ ;  /* 0x0000002fb82b7824 */ /* 0x000fe200078e02ff */
[-C--:B--2---:R-:W-:Y:S01]  /*1960*/  LEA R18, P5, R98, R13.reuse, 0x1 ;  /* 0x0000000d62127211 */ /* 0x084fe200078a08ff */
[----:B------:R0:W-:Y:S01]  /*1970*/  STL.64 [R1+0xf8], R22 ;  /* 0x0000f81601007387 */ /* 0x0001e20000100a00 */
[----:B------:R-:W-:Y:S01]  /*1980*/  IMAD R4, R127, 0x2, R128 ;  /* 0x000000027f047824 */ /* 0x000fe200078e0280 */
[----:B-1----:R-:W-:-:S02]  /*1990*/  LEA R6, P6, R100, R13, 0x1 ;  /* 0x0000000d64067211 */ /* 0x002fc400078c08ff */
[----:B------:R1:W-:Y:S01]  /*19a0*/  STL.64 [R1+0xf0], R20 ;  /* 0x0000f01401007387 */ /* 0x0003e20000100a00 */
[-C--:B------:R-:W-:Y:S01]  /*19b0*/  LEA.HI.X.SX32 R19, R98, R3.reuse, 0x1, P5 ;  /* 0x0000000362137211 */ /* 0x080fe200028f0eff */
[----:B------:R-:W-:Y:S01]  /*19c0*/  IMAD R47, R184, 0x31, RZ ;  /* 0x00000031b82f7824 */ /* 0x000fe200078e02ff */
[----:B------:R-:W-:Y:S01]  /*19d0*/  LEA.HI.X.SX32 R7, R100, R3, 0x1, P6 ;  /* 0x0000000364077211 */ /* 0x000fe200030f0eff */
[C---:B------:R-:W-:Y:S01]  /*19e0*/  IMAD R66, R184.reuse, 0x19, RZ ;  /* 0x00000019b8427824 */ /* 0x040fe200078e02ff */
[C---:B------:R-:W-:Y:S01]  /*19f0*/  LEA R130, R127.reuse, R4, 0x1 ;  /* 0x000000047f827211 */ /* 0x040fe200078e08ff */
[----:B------:R2:W-:Y:S01]  /*1a00*/  STL.64 [R1+0xe8], R18 ;  /* 0x0000e81201007387 */ /* 0x0005e20000100a00 */
[----:B------:R-:W-:Y:S01]  /*1a10*/  IMAD R54, R184, 0x6a, RZ ;  /* 0x0000006ab8367824 */ /* 0x000fe200078e02ff */
[-C--:B0-----:R-:W-:Y:S01]  /*1a20*/  LEA R22, P3, R102, R13.reuse, 0x1 ;  /* 0x0000000d66167211 */ /* 0x081fe200078608ff */
[----:B------:R-:W-:Y:S01]  /*1a30*/  IMAD R56, R184, 0x6c, RZ ;  /* 0x0000006cb8387824 */ /* 0x000fe200078e02ff */
[----:B------:R0:W-:Y:S01]  /*1a40*/  STL.64 [R1+0xe0], R6 ;  /* 0x0000e00601007387 */ /* 0x0001e20000100a00 */
[C---:B------:R-:W-:Y:S01]  /*1a50*/  IMAD R2, R127.reuse, 0x2, R130 ;  /* 0x000000027f027824 */ /* 0x040fe200078e0282 */
[----:B-1----:R-:W-:Y:S01]  /*1a60*/  LEA R20, P4, R104, R13, 0x1 ;  /* 0x0000000d68147211 */ /* 0x002fe200078808ff */
[----:B------:R-:W-:Y:S01]  /*1a70*/  IMAD R55, R184, 0x35, RZ ;  /* 0x00000035b8377824 */ /* 0x000fe200078e02ff */
[-C--:B------:R-:W-:Y:S01]  /*1a80*/  LEA.HI.X.SX32 R23, R102, R3.reuse, 0x1, P3 ;  /* 0x0000000366177211 */ /* 0x080fe200018f0eff */
[C---:B------:R-:W-:Y:S01]  /*1a90*/  IMAD R132, R127.reuse, 0x2, R2 ;  /* 0x000000027f847824 */ /* 0x040fe200078e0202 */
        /* <DEDUP_REMOVED lines=13> */
[----:B------:R-:W-:Y:S01]  /*1b70*/  IMAD R164, R184, 0x74, RZ ;  /* 0x00000074b8a47824 */ /* 0x000fe200078e02ff */
[-C--:B-1----:R-:W-:Y:S01]  /*1b80*/  LEA R22, P3, R110, R13.reuse, 0x1 ;  /* 0x0000000d6e167211 */ /* 0x082fe200078608ff */
[C---:B------:R-:W-:Y:S01]  /*1b90*/  IMAD R63, R184.reuse, 0x70, RZ ;  /* 0x00000070b83f7824 */ /* 0x040fe200078e02ff */
[----:B------:R1:W-:Y:S01]  /*1ba0*/  STL.64 [R1+0xc0], R6 ;  /* 0x0000c00601007387 */ /* 0x0003e20000100a00 */
[----:B------:R-:W-:Y:S01]  /*1bb0*/  IMAD R16, R184, 0xe, RZ ;  /* 0x0000000eb8107824 */ /* 0x000fe200078e02ff */
[----:B0-----:R-:W-:Y:S01]  /*1bc0*/  LEA R20, P4, R112, R13, 0x1 ;  /* 0x0000000d70147211 */ /* 0x001fe200078808ff */
[----:B------:R-:W-:Y:S01]  /*1bd0*/  IMAD R62, R184, 0x72, RZ ;  /* 0x00000072b83e7824 */ /* 0x000fe200078e02ff */
[-C--:B------:R-:W-:Y:S01]  /*1be0*/  LEA.HI.X.SX32 R23, R110, R3.reuse, 0x1, P3 ;  /* 0x000000036e177211 */ /* 0x080fe200018f0eff */
[----:B------:R-:W-:Y:S01]  /*1bf0*/  IMAD R71, R184, 0xf, RZ ;  /* 0x0000000fb8477824 */ /* 0x000fe200078e02ff */
[----:B------:R-:W-:Y:S01]  /*1c00*/  LEA.HI.X.SX32 R21, R112, R3, 0x1, P4 ;  /* 0x0000000370157211 */ /* 0x000fe200020f0eff */
[----:B------:R-:W-:Y:S01]  /*1c10*/  IMAD R168, R184, 0x78, RZ ;  /* 0x00000078b8a87824 */ /* 0x000fe200078e02ff */
[-C--:B--2---:R-:W-:Y:S01]  /*1c20*/  LEA R18, P5, R114, R13.reuse, 0x1 ;  /* 0x0000000d72127211 */ /* 0x084fe200078a08ff */
[----:B------:R0:W-:Y:S01]  /*1c30*/  STL.64 [R1+0xb8], R22 ;  /* 0x0000b81601007387 */ /* 0x0001e20000100a00 */
[----:B------:R-:W-:Y:S01]  /*1c40*/  IMAD R170, R184, 0x7a, RZ ;  /* 0x0000007ab8aa7824 */ /* 0x000fe200078e02ff */
[----:B-1----:R-:W-:-:S02]  /*1c50*/  LEA R6, P6, R116, R13, 0x1 ;  /* 0x0000000d74067211 */ /* 0x002fc400078c08ff */
[----:B------:R1:W-:Y:S01]  /*1c60*/  STL.64 [R1+0xb0], R20 ;  /* 0x0000b01401007387 */ /* 0x0003e20000100a00 */
[-C--:B------:R-:W-:Y:S01]  /*1c70*/  LEA.HI.X.SX32 R19, R114, R3.reuse, 0x1, P5 ;  /* 0x0000000372137211 */ /* 0x080fe200028f0eff */
[----:B------:R-:W-:Y:S01]  /*1c80*/  IMAD R166, R184, 0x76, RZ ;  /* 0x00000076b8a67824 */ /* 0x000fe200078e02ff */
[----:B------:R-:W-:Y:S01]  /*1c90*/  LEA.HI.X.SX32 R7, R116, R3, 0x1, P6 ;  /* 0x0000000374077211 */ /* 0x000fe200030f0eff */
[C---:B------:R-:W-:Y:S02]  /*1ca0*/  IMAD R64, R184.reuse, 0x39, RZ ;  /* 0x00000039b8407824 */ /* 0x040fe400078e02ff */
[----:B------:R2:W-:Y:S01]  /*1cb0*/  STL.64 [R1+0xa8], R18 ;  /* 0x0000a81201007387 */ /* 0x0005e20000100a00 */
[----:B------:R-:W-:Y:S01]  /*1cc0*/  IMAD R74, R184, 0x3d, RZ ;  /* 0x0000003db84a7824 */ /* 0x000fe200078e02ff */
[-C--:B0-----:R-:W-:Y:S01]  /*1cd0*/  LEA R22, P3, R118, R13.reuse, 0x1 ;  /* 0x0000000d76167211 */ /* 0x081fe200078608ff */
[C---:B------:R-:W-:Y:S01]  /*1ce0*/  IMAD R172, R184.reuse, 0x7c, RZ ;  /* 0x0000007cb8ac7824 */ /* 0x040fe200078e02ff */
[----:B------:R0:W-:Y:S01]  /*1cf0*/  STL.64 [R1+0xa0], R6 ;  /* 0x0000a00601007387 */ /* 0x0001e20000100a00 */
[----:B------:R-:W-:Y:S01]  /*1d00*/  IMAD.SHL.U32 R83, R184, 0x8, RZ ;  /* 0x00000008b8537824 */ /* 0x000fe200078e00ff */
        /* <DEDUP_REMOVED lines=9> */
[----:B0-----:R-:W-:-:S02]  /*1da0*/  LEA R6, P6, R124, R13, 0x1 ;  /* 0x0000000d7c067211 */ /* 0x001fc400078c08ff */
[----:B------:R0:W-:Y:S01]  /*1db0*/  STL.64 [R1+0x90], R20 ;  /* 0x0000901401007387 */ /* 0x0001e20000100a00 */
[-C--:B------:R-:W-:Y:S01]  /*1dc0*/  LEA.HI.X.SX32 R19, R122, R3.reuse, 0x1, P5 ;  /* 0x000000037a137211 */ /* 0x080fe200028f0eff */
[----:B------:R-:W-:Y:S01]  /*1dd0*/  IMAD.SHL.U32 R81, R184, 0x10, RZ ;  /* 0x00000010b8517824 */ /* 0x000fe200078e00ff */
[----:B------:R-:W-:Y:S01]  /*1de0*/  LEA.HI.X.SX32 R7, R124, R3, 0x1, P6 ;  /* 0x000000037c077211 */ /* 0x000fe200030f0eff */
[C---:B------:R-:W-:Y:S02]  /*1df0*/  IMAD.SHL.U32 R77, R184.reuse, 0x20, RZ ;  /* 0x00000020b84d7824 */ /* 0x040fe400078e00ff */
[----:B------:R2:W-:Y:S01]  /*1e00*/  STL.64 [R1+0x88], R18 ;  /* 0x0000881201007387 */ /* 0x0005e20000100a00 */
[----:B------:R-:W-:Y:S01]  /*1e10*/  IMAD R75, R184, 0x3f, RZ ;  /* 0x0000003fb84b7824 */ /* 0x000fe200078e02ff */
[-C--:B-1----:R-:W-:Y:S02]  /*1e20*/  LEA R22, P3, R126, R13.reuse, 0x1 ;  /* 0x0000000d7e167211 */ /* 0x082fe400078608ff */
[----:B------:R1:W-:Y:S01]  /*1e30*/  STL.64 [R1+0x80], R6 ;  /* 0x0000800601007387 */ /* 0x0003e20000100a00 */
[----:B0-----:R-:W-:-:S02]  /*1e40*/  LEA R20, P4, R128, R13, 0x1 ;  /* 0x0000000d80147211 */ /* 0x001fc400078808ff */
[-C--:B------:R-:W-:Y:S02]  /*1e50*/  LEA.HI.X.SX32 R23, R126, R3.reuse, 0x1, P3 ;  /* 0x000000037e177211 */ /* 0x080fe400018f0eff */
[----:B------:R-:W-:Y:S02]  /*1e60*/  LEA.HI.X.SX32 R21, R128, R3, 0x1, P4 ;  /* 0x0000000380157211 */ /* 0x000fe400020f0eff */
[-C--:B--2---:R-:W-:Y:S01]  /*1e70*/  LEA R18, P5, R4, R13.reuse, 0x1 ;  /* 0x0000000d04127211 */ /* 0x084fe200078a08ff */
[----:B------:R0:W-:Y:S01]  /*1e80*/  STL.64 [R1+0x78], R22 ;  /* 0x0000781601007387 */ /* 0x0001e20000100a00 */
[----:B-1----:R-:W-:-:S03]  /*1e90*/  LEA R6, P6, R130, R13, 0x1 ;  /* 0x0000000d82067211 */ /* 0x002fc600078c08ff */
[----:B------:R1:W-:Y:S01]  /*1ea0*/  STL.64 [R1+0x70], R20 ;  /* 0x0000701401007387 */ /* 0x0003e20000100a00 */
[-C--:B------:R-:W-:Y:S02]  /*1eb0*/  LEA.HI.X.SX32 R19, R4, R3.reuse, 0x1, P5 ;  /* 0x0000000304137211 */ /* 0x080fe400028f0eff */
[----:B------:R-:W-:Y:S02]  /*1ec0*/  LEA.HI.X.SX32 R7, R130, R3, 0x1, P6 ;  /* 0x0000000382077211 */ /* 0x000fe400030f0eff */
[----:B------:R-:W-:Y:S01]  /*1ed0*/  LEA R4, P6, R0, R13, 0x1 ;  /* 0x0000000d00047211 */ /* 0x000fe200078c08ff */
[----:B------:R2:W-:Y:S01]  /*1ee0*/  STL.64 [R1+0x68], R18 ;  /* 0x0000681201007387 */ /* 0x0005e20000100a00 */
[----:B0-----:R-:W-:Y:S02]  /*1ef0*/  IMAD R23, R184, 0x25, RZ ;  /* 0x00000025b8177824 */ /* 0x001fe400078e02ff */
[----:B------:R-:W-:Y:S01]  /*1f00*/  LEA.HI.X.SX32 R5, R0, R3, 0x1, P6 ;  /* 0x0000000300057211 */ /* 0x000fe200030f0eff */
[----:B------:R0:W-:Y:S01]  /*1f10*/  STL.64 [R1+0x60], R6 ;  /* 0x0000600601007387 */ /* 0x0001e20000100a00 */
[----:B------:R-:W-:Y:S01]  /*1f20*/  IADD3 R180, P6, R181, R14, RZ ;  /* 0x0000000eb5b47210 */ /* 0x000fe20007fde0ff */
[----:B------:R-:W-:Y:S01]  /*1f30*/  IMAD R0, R184, 0x3a, RZ ;  /* 0x0000003ab8007824 */ /* 0x000fe200078e02ff */
[----:B-1----:R-:W-:-:S02]  /*1f40*/  LEA R20, P3, R2, R13, 0x1 ;  /* 0x0000000d02147211 */ /* 0x002fc400078608ff */
[----:B------:R-:W-:Y:S02]  /*1f50*/  LEA.HI.X.SX32 R181, R113, R15, 0x1, P6 ;  /* 0x0000000f71b57211 */ /* 0x000fe400030f0eff */
[----:B------:R-:W-:Y:S01]  /*1f60*/  LEA.HI.X.SX32 R21, R2, R3, 0x1, P3 ;  /* 0x0000000302157211 */ /* 0x000fe200018f0eff */
[----:B------:R-:W-:Y:S01]  /*1f70*/  IMAD.MOV.U32 R2, RZ, RZ, RZ ;  /* 0x000000ffff027224 */ /* 0x000fe200078e00ff */
[-C--:B--2---:R-:W-:Y:S02]  /*1f80*/  LEA R18, P4, R132, R13.reuse, 0x1 ;  /* 0x0000000d84127211 */ /* 0x084fe400078808ff */
[----:B------:R-:W-:Y:S01]  /*1f90*/  IADD3 R178, P3, R179, R14, RZ ;  /* 0x0000000eb3b27210 */ /* 0x000fe20007f7e0ff */
[----:B------:R1:W-:Y:S01]  /*1fa0*/  STL.64 [R1+0x58], R20 ;  /* 0x0000581401007387 */ /* 0x0003e20000100a00 */
[----:B0-----:R-:W-:Y:S01]  /*1fb0*/  LEA R6, P5, R134, R13, 0x1 ;  /* 0x0000000d86067211 */ /* 0x001fe200078a08ff */
[----:B------:R-:W-:Y:S01]  /*1fc0*/  IMAD.MOV.U32 R13, RZ, RZ, 0x3f800000 ;  /* 0x3f800000ff0d7424 */ /* 0x000fe200078e00ff */
[----:B------:R-:W-:-:S02]  /*1fd0*/  LEA.HI.X.SX32 R19, R132, R3, 0x1, P4 ;  /* 0x0000000384137211 */ /* 0x000fc400020f0eff */
[----:B------:R-:W-:Y:S01]  /*1fe0*/  LEA.HI.X.SX32 R7, R134, R3, 0x1, P5 ;  /* 0x0000000386077211 */ /* 0x000fe200028f0eff */
[C---:B------:R-:W-:Y:S01]  /*1ff0*/  IMAD R3, R184.reuse, 0x38, RZ ;  /* 0x00000038b8037824 */ /* 0x040fe200078e02ff */
[CC--:B------:R-:W-:Y:S01]  /*2000*/  LEA RZ, P5, R184.reuse, R14.reuse, 0x3 ;  /* 0x0000000eb8ff7211 */ /* 0x0c0fe200078a18ff */
[----:B------:R0:W-:Y:S01]  /*2010*/  STL.64 [R1+0x50], R18 ;  /* 0x0000501201007387 */ /* 0x0001e20000100a00 */
[-C--:B------:R-:W-:Y:S02]  /*2020*/  LEA.HI.X.SX32 R179, R109, R15.reuse, 0x1, P3 ;  /* 0x0000000f6db37211 */ /* 0x080fe400018f0eff */
[-C--:B------:R-:W-:Y:S01]  /*2030*/  IADD3 R26, P3, R111, R14.reuse, RZ ;  /* 0x0000000e6f1a7210 */ /* 0x080fe20007f7e0ff */
[----:B------:R2:W-:Y:S01]  /*2040*/  STL.64 [R1+0x48], R6 ;  /* 0x0000480601007387 */ /* 0x0005e20000100a00 */
[C---:B-1----:R-:W-:Y:S01]  /*2050*/  SHF.L.U32 R21, R184.reuse, 0x2, RZ ;  /* 0x00000002b8157819 */ /* 0x042fe200000006ff */
[C---:B------:R-:W-:Y:S01]  /*2060*/  IMAD R20, R184.reuse, 0x37, RZ ;  /* 0x00000037b8147824 */ /* 0x040fe200078e02ff */
[----:B------:R-:W-:Y:S01]  /*2070*/  LEA RZ, P4, R184, R14, 0x2 ;  /* 0x0000000eb8ff7211 */ /* 0x000fe200078810ff */
[----:B------:R1:W-:Y:S01]  /*2080*/  STL.64 [R1+0x40], R4 ;  /* 0x0000400401007387 */ /* 0x0003e20000100a00 */
[----:B------:R-:W-:-:S02]  /*2090*/  LEA.HI.X.SX32 R21, R21, R15, 0x1, P5 ;  /* 0x0000000f15157211 */ /* 0x000fc400028f0eff */
[-C--:B------:R-:W-:Y:S01]  /*20a0*/  IADD3 R22, P5, R121, R14.reuse, RZ ;  /* 0x0000000e79167210 */ /* 0x080fe20007fbe0ff */
[C---:B0-----:R-:W-:Y:S01]  /*20b0*/  IMAD.SHL.U32 R19, R184.reuse, 0x2, RZ ;  /* 0x00000002b8137824 */ /* 0x041fe200078e00ff */
[-C--:B------:R-:W-:Y:S01]  /*20c0*/  LEA.HI.X.SX32 R27, R27, R15.reuse, 0x1, P3 ;  /* 0x0000000f1b1b7211 */ /* 0x080fe200018f0eff */
[C---:B------:R-:W-:Y:S01]  /*20d0*/  IMAD R18, R184.reuse, 0x7, RZ ;  /* 0x00000007b8127824 */ /* 0x040fe200078e02ff */
[-C--:B------:R-:W-:Y:S01]  /*20e0*/  IADD3 R216, P3, R29, R14.reuse, RZ ;  /* 0x0000000e1dd87210 */ /* 0x080fe20007f7e0ff */
[C---:B--2---:R-:W-:Y:S01]  /*20f0*/  IMAD R6, R184.reuse, 0x1c, RZ ;  /* 0x0000001cb8067824 */ /* 0x044fe200078e02ff */
[-C--:B------:R-:W-:Y:S01]  /*2100*/  IADD3 R122, P1, R19, R14.reuse, RZ ;  /* 0x0000000e137a7210 */ /* 0x080fe20007f3e0ff */
[C---:B------:R-:W-:Y:S01]  /*2110*/  IMAD R7, R184.reuse, 0x3c, RZ ;  /* 0x0000003cb8077824 */ /* 0x040fe200078e02ff */
[-C--:B------:R-:W-:Y:S01]  /*2120*/  LEA.HI.X.SX32 R23, R23, R15.reuse, 0x1, P5 ;  /* 0x0000000f17177211 */ /* 0x080fe200028f0eff */
[C---:B-1----:R-:W-:Y:S01]  /*2130*/  IMAD R5, R184.reuse, 0x1e, RZ ;  /* 0x0000001eb8057824 */ /* 0x042fe200078e02ff */
[----:B------:R-:W-:Y:S01]  /*2140*/  IADD3 R32, P5, R97, R14, RZ ;  /* 0x0000000e61207210 */ /* 0x000fe20007fbe0ff */
[----:B------:R-:W-:Y:S01]  /*2150*/  IMAD.MOV.U32 R4, RZ, RZ, -0x800000 ;  /* 0xff800000ff047424 */ /* 0x000fe200078e00ff */
[----:B------:R-:W-:-:S02]  /*2160*/  LEA.HI.X.SX32 R123, R184, R15, 0x1, P1 ;  /* 0x0000000fb87b7211 */ /* 0x000fc400008f0eff */
[-C--:B------:R-:W-:Y:S02]  /*2170*/  LEA.HI.X.SX32 R19, R19, R15.reuse, 0x1, P4 ;  /* 0x0000000f13137211 */ /* 0x080fe400020f0eff */
[-C--:B------:R-:W-:Y:S01]  /*2180*/  IADD3 R228, P4, R113, R14.reuse, RZ ;  /* 0x0000000e71e47210 */ /* 0x080fe20007f9e0ff */
[----:B------:R0:W-:Y:S01]  /*2190*/  STL.64 [R1+0x38], R122 ;  /* 0x0000387a01007387 */ /* 0x0001e20000100a00 */
[-C--:B------:R-:W-:Y:S02]  /*21a0*/  LEA.HI.X.SX32 R217, R85, R15.reuse, 0x1, P3 ;  /* 0x0000000f55d97211 */ /* 0x080fe400018f0eff */
[-C--:B------:R-:W-:Y:S02]  /*21b0*/  IADD3 R224, P6, R99, R14.reuse, RZ ;  /* 0x0000000e63e07210 */ /* 0x080fe40007fde0ff */
[C---:B------:R-:W-:Y:S02]  /*21c0*/  IADD3 R212, P3, R33.reuse, R14, RZ ;  /* 0x0000000e21d47210 */ /* 0x040fe40007f7e0ff */
[----:B------:R-:W-:-:S02]  /*21d0*/  LEA.HI.X.SX32 R33, R33, R15, 0x1, P5 ;  /* 0x0000000f21217211 */ /* 0x000fc400028f0eff */
[-C--:B------:R-:W-:Y:S02]  /*21e0*/  IADD3 R208, P5, R37, R14.reuse, RZ ;  /* 0x0000000e25d07210 */ /* 0x080fe40007fbe0ff */
[-C--:B------:R-:W-:Y:S02]  /*21f0*/  LEA.HI.X.SX32 R229, R115, R15.reuse, 0x1, P4 ;  /* 0x0000000f73e57211 */ /* 0x080fe400020f0eff */
[CC--:B0-----:R-:W-:Y:S02]  /*2200*/  IADD3 R122, P4, R103.reuse, R14.reuse, RZ ;  /* 0x0000000e677a7210 */ /* 0x0c1fe40007f9e0ff */
[----:B------:R-:W-:Y:S02]  /*2210*/  LEA.HI.X.SX32 R225, R103, R15, 0x1, P6 ;  /* 0x0000000f67e17211 */ /* 0x000fe400030f0eff */
[-C--:B------:R-:W-:Y:S02]  /*2220*/  IADD3 R176, P1, R177, R14.reuse, RZ ;  /* 0x0000000eb1b07210 */ /* 0x080fe40007f3e0ff */
[----:B------:R-:W-:-:S02]  /*2230*/  IADD3 R220, P6, R25, R14, RZ ;  /* 0x0000000e19dc7210 */ /* 0x000fc40007fde0ff */
[-C--:B------:R-:W-:Y:S02]  /*2240*/  LEA.HI.X.SX32 R209, R78, R15.reuse, 0x1, P5 ;  /* 0x0000000f4ed17211 */ /* 0x080fe400028f0eff */
[-C--:B------:R-:W-:Y:S02]  /*2250*/  IADD3 R202, P5, R41, R14.reuse, RZ ;  /* 0x0000000e29ca7210 */ /* 0x080fe40007fbe0ff */
[-C--:B------:R-:W-:Y:S02]  /*2260*/  LEA.HI.X.SX32 R123, R105, R15.reuse, 0x1, P4 ;  /* 0x0000000f697b7211 */ /* 0x080fe400020f0eff */
[----:B------:R-:W-:Y:S02]  /*2270*/  IADD3 R28, P4, R107, R14, RZ ;  /* 0x0000000e6b1c7210 */ /* 0x000fe40007f9e0ff */
[-C--:B------:R-:W-:Y:S01]  /*2280*/  LEA.HI.X.SX32 R177, R99, R15.reuse, 0x1, P1 ;  /* 0x0000000f63b17211 */ /* 0x080fe200008f0eff */
[----:B------:R-:W-:Y:S01]  /*2290*/  STL.64 [R1+0x8], R122 ;  /* 0x0000087a01007387 */ /* 0x000fe20000100a00 */
[----:B------:R-:W-:-:S02]  /*22a0*/  LEA.HI.X.SX32 R221, R95, R15, 0x1, P6 ;  /* 0x0000000f5fdd7211 */ /* 0x000fc400030f0eff */
[-C--:B------:R-:W-:Y:S02]  /*22b0*/  IADD3 R30, P1, R101, R14.reuse, RZ ;  /* 0x0000000e651e7210 */ /* 0x080fe40007f3e0ff */
[-C--:B------:R-:W-:Y:S02]  /*22c0*/  IADD3 R110, P6, R87, R14.reuse, RZ ;  /* 0x0000000e576e7210 */ /* 0x080fe40007fde0ff */
[-C--:B------:R-:W-:Y:S02]  /*22d0*/  LEA.HI.X.SX32 R203, R76, R15.reuse, 0x1, P5 ;  /* 0x0000000f4ccb7211 */ /* 0x080fe400028f0eff */
[----:B------:R-:W-:Y:S02]  /*22e0*/  IADD3 R92, P5, R70, R14, RZ ;  /* 0x0000000e465c7210 */ /* 0x000fe40007fbe0ff */
[-C--:B------:R-:W-:Y:S02]  /*22f0*/  LEA.HI.X.SX32 R29, R29, R15.reuse, 0x1, P4 ;  /* 0x0000000f1d1d7211 */ /* 0x080fe400020f0eff */
[----:B------:R-:W-:-:S02]  /*2300*/  LEA.HI.X.SX32 R111, R91, R15, 0x1, P6 ;  /* 0x0000000f5b6f7211 */ /* 0x000fc400030f0eff */
[-C--:B------:R-:W-:Y:S02]  /*2310*/  IADD3 R38, P4, R38, R14.reuse, RZ ;  /* 0x0000000e26267210 */ /* 0x080fe40007f9e0ff */
[-C--:B------:R-:W-:Y:S01]  /*2320*/  LEA.HI.X.SX32 R31, R31, R15.reuse, 0x1, P1 ;  /* 0x0000000f1f1f7211 */ /* 0x080fe200008f0eff */
[----:B------:R-:W-:Y:S01]  /*2330*/  STL.64 [R1+0x28], R110 ;  /* 0x0000286e01007387 */ /* 0x000fe20000100a00 */
[-C--:B------:R-:W-:Y:S02]  /*2340*/  IADD3 R34, P6, R93, R14.reuse, RZ ;  /* 0x0000000e5d227210 */ /* 0x080fe40007fde0ff */
[-C--:B------:R-:W-:Y:S02]  /*2350*/  IADD3 R40, P1, R40, R14.reuse, RZ ;  /* 0x0000000e28287210 */ /* 0x080fe40007f3e0ff */
[----:B------:R-:W-:Y:S02]  /*2360*/  LEA.HI.X.SX32 R93, R72, R15, 0x1, P5 ;  /* 0x0000000f485d7211 */ /* 0x000fe400028f0eff */
[----:B------:R-:W-:-:S02]  /*2370*/  IADD3 R200, P5, R45, R14, RZ ;  /* 0x0000000e2dc87210 */ /* 0x000fc40007fbe0ff */
[-C--:B------:R-:W-:Y:S02]  /*2380*/  LEA.HI.X.SX32 R39, R39, R15.reuse, 0x1, P4 ;  /* 0x0000000f27277211 */ /* 0x080fe400020f0eff */
[-C--:B------:R-:W-:Y:S02]  /*2390*/  IADD3 R48, P4, R48, R14.reuse, RZ ;  /* 0x0000000e30307210 */ /* 0x080fe40007f9e0ff */
[-C--:B------:R-:W-:Y:S02]  /*23a0*/  LEA.HI.X.SX32 R41, R41, R15.reuse, 0x1, P1 ;  /* 0x0000000f29297211 */ /* 0x080fe400008f0eff */
[-C--:B------:R-:W-:Y:S02]  /*23b0*/  IADD3 R90, P1, R52, R14.reuse, RZ ;  /* 0x0000000e345a7210 */ /* 0x080fe40007f3e0ff */
[----:B------:R-:W-:Y:S02]  /*23c0*/  LEA.HI.X.SX32 R201, R68, R15, 0x1, P5 ;  /* 0x0000000f44c97211 */ /* 0x000fe400028f0eff */
[----:B------:R-:W-:-:S02]  /*23d0*/  IADD3 R198, P5, R49, R14, RZ ;  /* 0x0000000e31c67210 */ /* 0x000fc40007fbe0ff */
[-C--:B------:R-:W-:Y:S02]  /*23e0*/  LEA.HI.X.SX32 R49, R49, R15.reuse, 0x1, P4 ;  /* 0x0000000f31317211 */ /* 0x080fe400020f0eff */
[-C--:B------:R-:W-:Y:S02]  /*23f0*/  LEA.HI.X.SX32 R25, R25, R15.reuse, 0x1, P2 ;  /* 0x0000000f19197211 */ /* 0x080fe400010f0eff */
[----:B------:R-:W-:Y:S02]  /*2400*/  LEA.HI.X.SX32 R91, R70, R15, 0x1, P1 ;  /* 0x0000000f465b7211 */ /* 0x000fe400008f0eff */
[-C--:B------:R-:W-:Y:S02]  /*2410*/  IADD3 R196, P4, R53, R14.reuse, RZ ;  /* 0x0000000e35c47210 */ /* 0x080fe40007f9e0ff */
[-C--:B------:R-:W-:Y:S02]  /*2420*/  IADD3 R108, P2, R85, R14.reuse, RZ ;  /* 0x0000000e556c7210 */ /* 0x080fe40007f5e0ff */
[----:B------:R-:W-:-:S02]  /*2430*/  IADD3 R50, P1, R50, R14, RZ ;  /* 0x0000000e32327210 */ /* 0x000fc40007f3e0ff */
[-C--:B------:R-:W-:Y:S02]  /*2440*/  LEA.HI.X.SX32 R213, R82, R15.reuse, 0x1, P3 ;  /* 0x0000000f52d57211 */ /* 0x080fe400018f0eff */
[-C--:B------:R-:W-:Y:S02]  /*2450*/  LEA.HI.X.SX32 R197, R61, R15.reuse, 0x1, P4 ;  /* 0x0000000f3dc57211 */ /* 0x080fe400020f0eff */
[-C--:B------:R-:W-:Y:S02]  /*2460*/  LEA.HI.X.SX32 R109, R87, R15.reuse, 0x1, P2 ;  /* 0x0000000f576d7211 */ /* 0x080fe400010f0eff */
[-C--:B------:R-:W-:Y:S02]  /*2470*/  IADD3 R250, P3, R78, R14.reuse, RZ ;  /* 0x0000000e4efa7210 */ /* 0x080fe40007f7e0ff */
[----:B------:R-:W-:Y:S01]  /*2480*/  LEA.HI.X.SX32 R51, R51, R15, 0x1, P1 ;  /* 0x0000000f33337211 */ /* 0x000fe200008f0eff */
[----:B------:R-:W-:Y:S01]  /*2490*/  STL.64 [R1], R108 ;  /* 0x0000006c01007387 */ /* 0x000fe20000100a00 */
[----:B------:R-:W-:-:S02]  /*24a0*/  IADD3 R194, P4, R57, R14, RZ ;  /* 0x0000000e39c27210 */ /* 0x000fc40007f9e0ff */
[-C--:B------:R-:W-:Y:S01]  /*24b0*/  IADD3 R36, P2, R89, R14.reuse, RZ ;  /* 0x0000000e59247210 */ /* 0x080fe20007f5e0ff */
[----:B------:R-:W-:Y:S01]  /*24c0*/  STL.64 [R1+0x30], R92 ;  /* 0x0000305c01007387 */ /* 0x000fe20000100a00 */
[-C--:B------:R-:W-:Y:S02]  /*24d0*/  IADD3 R58, P1, R58, R14.reuse, RZ ;  /* 0x0000000e3a3a7210 */ /* 0x080fe40007f3e0ff */
[-C--:B------:R-:W-:Y:S01]  /*24e0*/  LEA.HI.X.SX32 R35, R35, R15.reuse, 0x1, P6 ;  /* 0x0000000f23237211 */ /* 0x080fe200030f0eff */
[----:B------:R-:W-:Y:S01]  /*24f0*/  STL.64 [R1+0x20], R90 ;  /* 0x0000205a01007387 */ /* 0x000fe20000100a00 */
[-C--:B------:R-:W-:Y:S02]  /*2500*/  LEA.HI.X.SX32 R251, R44, R15.reuse, 0x1, P3 ;  /* 0x0000000f2cfb7211 */ /* 0x080fe400018f0eff */
[----:B------:R-:W-:Y:S02]  /*2510*/  LEA.HI.X.SX32 R195, R59, R15, 0x1, P4 ;  /* 0x0000000f3bc37211 */ /* 0x000fe400020f0eff */
[----:B------:R-:W-:-:S02]  /*2520*/  IADD3 R42, P6, R42, R14, RZ ;  /* 0x0000000e2a2a7210 */ /* 0x000fc40007fde0ff */
[-C--:B------:R-:W-:Y:S02]  /*2530*/  IADD3 R44, P3, R79, R14.reuse, RZ ;  /* 0x0000000e4f2c7210 */ /* 0x080fe40007f7e0ff */
[-C--:B------:R-:W-:Y:S02]  /*2540*/  LEA.HI.X.SX32 R37, R37, R15.reuse, 0x1, P2 ;  /* 0x0000000f25257211 */ /* 0x080fe400010f0eff */
[-C--:B------:R-:W-:Y:S02]  /*2550*/  LEA.HI.X.SX32 R59, R20, R15.reuse, 0x1, P1 ;  /* 0x0000000f143b7211 */ /* 0x080fe400008f0eff */
[-C--:B------:R-:W-:Y:S02]  /*2560*/  IADD3 R46, P2, R46, R14.reuse, RZ ;  /* 0x0000000e2e2e7210 */ /* 0x080fe40007f5e0ff */
[----:B------:R-:W-:Y:S02]  /*2570*/  IADD3 R192, P1, R3, R14, RZ ;  /* 0x0000000e03c07210 */ /* 0x000fe40007f3e0ff */
[----:B------:R-:W-:-:S02]  /*2580*/  LEA.HI.X.SX32 R43, R43, R15, 0x1, P6 ;  /* 0x0000000f2b2b7211 */ /* 0x000fc400030f0eff */
[-C--:B------:R-:W-:Y:S02]  /*2590*/  LEA.HI.X.SX32 R45, R45, R15.reuse, 0x1, P3 ;  /* 0x0000000f2d2d7211 */ /* 0x080fe400018f0eff */
[-C--:B------:R-:W-:Y:S02]  /*25a0*/  IADD3 R248, P6, R68, R14.reuse, RZ ;  /* 0x0000000e44f87210 */ /* 0x080fe40007fde0ff */
[----:B------:R-:W-:Y:S02]  /*25b0*/  IADD3 R54, P3, R54, R14, RZ ;  /* 0x0000000e36367210 */ /* 0x000fe40007f7e0ff */
[-C--:B------:R-:W-:Y:S02]  /*25c0*/  LEA.HI.X.SX32 R47, R47, R15.reuse, 0x1, P2 ;  /* 0x0000000f2f2f7211 */ /* 0x080fe400010f0eff */
[-C--:B------:R-:W-:Y:S02]  /*25d0*/  LEA.HI.X.SX32 R199, R66, R15.reuse, 0x1, P5 ;  /* 0x0000000f42c77211 */ /* 0x080fe400028f0eff */
[----:B------:R-:W-:-:S02]  /*25e0*/  LEA.HI.X.SX32 R193, R6, R15, 0x1, P1 ;  /* 0x0000000f06c17211 */ /* 0x000fc400008f0eff */
[-C--:B------:R-:W-:Y:S02]  /*25f0*/  IADD3 R56, P2, R56, R14.reuse, RZ ;  /* 0x0000000e38387210 */ /* 0x080fe40007f5e0ff */
[-C--:B------:R-:W-:Y:S02]  /*2600*/  IADD3 R246, P5, R61, R14.reuse, RZ ;  /* 0x0000000e3df67210 */ /* 0x080fe40007fbe0ff */
[-C--:B------:R-:W-:Y:S02]  /*2610*/  IADD3 R190, P1, R0, R14.reuse, RZ ;  /* 0x0000000e00be7210 */ /* 0x080fe40007f3e0ff */
[-C--:B------:R-:W-:Y:S02]  /*2620*/  LEA.HI.X.SX32 R249, R52, R15.reuse, 0x1, P6 ;  /* 0x0000000f34f97211 */ /* 0x080fe400030f0eff */
[----:B------:R-:W-:Y:S02]  /*2630*/  LEA.HI.X.SX32 R55, R55, R15, 0x1, P3 ;  /* 0x0000000f37377211 */ /* 0x000fe400018f0eff */
[----:B------:R-:W-:-:S02]  /*2640*/  IADD3 R52, P6, R69, R14, RZ ;  /* 0x0000000e45347210 */ /* 0x000fc40007fde0ff */
[-C--:B------:R-:W-:Y:S02]  /*2650*/  LEA.HI.X.SX32 R247, R60, R15.reuse, 0x1, P5 ;  /* 0x0000000f3cf77211 */ /* 0x080fe400028f0eff */
[-C--:B------:R-:W-:Y:S02]  /*2660*/  IADD3 R164, P3, R164, R14.reuse, RZ ;  /* 0x0000000ea4a47210 */ /* 0x080fe40007f7e0ff */
[-C--:B------:R-:W-:Y:S02]  /*2670*/  LEA.HI.X.SX32 R57, R57, R15.reuse, 0x1, P2 ;  /* 0x0000000f39397211 */ /* 0x080fe400010f0eff */
[----:B------:R-:W-:Y:S02]  /*2680*/  LEA.HI.X.SX32 R191, R65, R15, 0x1, P1 ;  /* 0x0000000f41bf7211 */ /* 0x000fe400008f0eff */
[-C--:B------:R-:W-:Y:S02]  /*2690*/  IADD3 R60, P5, R63, R14.reuse, RZ ;  /* 0x0000000e3f3c7210 */ /* 0x080fe40007fbe0ff */
[-C--:B------:R-:W-:Y:S01]  /*26a0*/  IADD3 R242, P2, R6, R14.reuse, RZ ;  /* 0x0000000e06f27210 */ /* 0x080fe20007f5e0ff */
[----:B------:R-:W-:Y:S01]  /*26b0*/  IMAD.MOV.U32 R6, RZ, RZ, 0x3f800000 ;  /* 0x3f800000ff067424 */ /* 0x000fe200078e00ff */
[----:B------:R-:W-:-:S02]  /*26c0*/  IADD3 R238, P1, R5, R14, RZ ;  /* 0x0000000e05ee7210 */ /* 0x000fc40007f3e0ff */
[-C--:B------:R-:W-:Y:S02]  /*26d0*/  IADD3 R78, P4, R16, R14.reuse, RZ ;  /* 0x0000000e104e7210 */ /* 0x080fe40007f9e0ff */
[-C--:B------:R-:W-:Y:S02]  /*26e0*/  LEA.HI.X.SX32 R53, R53, R15.reuse, 0x1, P6 ;  /* 0x0000000f35357211 */ /* 0x080fe400030f0eff */
[-C--:B------:R-:W-:Y:S02]  /*26f0*/  LEA.HI.X.SX32 R165, R0, R15.reuse, 0x1, P3 ;  /* 0x0000000f00a57211 */ /* 0x080fe400018f0eff */
[----:B------:R-:W-:Y:S02]  /*2700*/  IADD3 R62, P6, R62, R14, RZ ;  /* 0x0000000e3e3e7210 */ /* 0x000fe40007fde0ff */
[-C--:B------:R-:W-:Y:S02]  /*2710*/  LEA.HI.X.SX32 R243, R16, R15.reuse, 0x1, P2 ;  /* 0x0000000f10f37211 */ /* 0x080fe400010f0eff */
[----:B------:R-:W-:-:S02]  /*2720*/  LEA.HI.X.SX32 R61, R3, R15, 0x1, P5 ;  /* 0x0000000f033d7211 */ /* 0x000fc400028f0eff */
[-C--:B------:R-:W-:Y:S02]  /*2730*/  IADD3 R188, P3, R7, R14.reuse, RZ ;  /* 0x0000000e07bc7210 */ /* 0x080fe40007f7e0ff */
[-C--:B------:R-:W-:Y:S02]  /*2740*/  LEA.HI.X.SX32 R239, R71, R15.reuse, 0x1, P1 ;  /* 0x0000000f47ef7211 */ /* 0x080fe400008f0eff */
[----:B------:R-:W-:Y:S02]  /*2750*/  CS2R R70, SRZ ;  /* 0x0000000000467805 */ /* 0x000fe4000001ff00 */
[----:B------:R-:W-:Y:S02]  /*2760*/  LEA.HI.X.SX32 R79, R18, R15, 0x1, P4 ;  /* 0x0000000f124f7211 */ /* 0x000fe400020f0eff */
[-C--:B------:R-:W-:Y:S02]  /*2770*/  IADD3 R168, P2, R168, R14.reuse, RZ ;  /* 0x0000000ea8a87210 */ /* 0x080fe40007f5e0ff */
[-C--:B------:R-:W-:Y:S01]  /*2780*/  IADD3 R170, P5, R170, R14.reuse, RZ ;  /* 0x0000000eaaaa7210 */ /* 0x080fe20007fbe0ff */
[----:B------:R0:W-:Y:S01]  /*2790*/  STL.64 [R1+0x18], R78 ;  /* 0x0000184e01007387 */ /* 0x0001e20000100a00 */
[----:B------:R-:W-:-:S02]  /*27a0*/  LEA R68, P1, R184, R14, 0x4 ;  /* 0x0000000eb8447211 */ /* 0x000fc400078220ff */
[-C--:B------:R-:W-:Y:S02]  /*27b0*/  IADD3 R166, P4, R166, R14.reuse, RZ ;  /* 0x0000000ea6a67210 */ /* 0x080fe40007f9e0ff */
[-C--:B------:R-:W-:Y:S02]  /*27c0*/  LEA.HI.X.SX32 R63, R64, R15.reuse, 0x1, P6 ;  /* 0x0000000f403f7211 */ /* 0x080fe400030f0eff */
[----:B------:R-:W-:Y:S02]  /*27d0*/  CS2R R64, SRZ ;  /* 0x0000000000407805 */ /* 0x000fe4000001ff00 */
[----:B------:R-:W-:Y:S01]  /*27e0*/  LEA.HI.X.SX32 R189, R5, R15, 0x1, P3 ;  /* 0x0000000f05bd7211 */ /* 0x000fe200018f0eff */
[----:B------:R-:W-:Y:S01]  /*27f0*/  IMAD.MOV.U32 R5, RZ, RZ, -0x800000 ;  /* 0xff800000ff057424 */ /* 0x000fe200078e00ff */
[-C--:B------:R-:W-:Y:S02]  /*2800*/  IADD3 R172, P6, R172, R14.reuse, RZ ;  /* 0x0000000eacac7210 */ /* 0x080fe40007fde0ff */
[----:B------:R-:W-:-:S02]  /*2810*/  LEA R232, P3, R184, R14, 0x5 ;  /* 0x0000000eb8e87211 */ /* 0x000fc400078628ff */
[----:B0-----:R-:W-:Y:S02]  /*2820*/  CS2R R78, SRZ ;  /* 0x00000000004e7805 */ /* 0x001fe4000001ff00 */
[-C--:B------:R-:W-:Y:S01]  /*2830*/  LEA.HI.X.SX32 R169, R7, R15.reuse, 0x1, P2 ;  /* 0x0000000f07a97211 */ /* 0x080fe200010f0eff */
[----:B------:R-:W-:Y:S01]  /*2840*/  IMAD.MOV.U32 R7, RZ, RZ, 0x3f800000 ;  /* 0x3f800000ff077424 */ /* 0x000fe200078e00ff */
[-C--:B------:R-:W-:Y:S02]  /*2850*/  LEA.HI.X.SX32 R171, R74, R15.reuse, 0x1, P5 ;  /* 0x0000000f4aab7211 */ /* 0x080fe400028f0eff */
[-C--:B------:R-:W-:Y:S02]  /*2860*/  LEA.HI.X.SX32 R69, R83, R15.reuse, 0x1, P1 ;  /* 0x0000000f53457211 */ /* 0x080fe400008f0eff */
[----:B------:R-:W-:Y:S02]  /*2870*/  LEA.HI.X.SX32 R167, R67, R15, 0x1, P4 ;  /* 0x0000000f43a77211 */ /* 0x000fe400020f0eff */
[----:B------:R-:W-:-:S02]  /*2880*/  CS2R R66, SRZ ;  /* 0x0000000000427805 */ /* 0x000fc4000001ff00 */
[-C--:B------:R-:W-:Y:S01]  /*2890*/  LEA R184, P2, R184, R14.reuse, 0x6 ;  /* 0x0000000eb8b87211 */ /* 0x080fe200078430ff */
[----:B------:R0:W-:Y:S01]  /*28a0*/  STL.64 [R1+0x10], R68 ;  /* 0x0000104401007387 */ /* 0x0001e20000100a00 */
[-C--:B------:R-:W-:Y:S02]  /*28b0*/  IADD3 R16, P5, R73, R14.reuse, RZ ;  /* 0x0000000e49107210 */ /* 0x080fe40007fbe0ff */
[----:B------:R-:W-:Y:S02]  /*28c0*/  CS2R R72, SRZ ;  /* 0x0000000000487805 */ /* 0x000fe4000001ff00 */
[C---:B------:R-:W-:Y:S02]  /*28d0*/  IADD3 R186, P4, R17.reuse, R14, RZ ;  /* 0x0000000e11ba7210 */ /* 0x040fe40007f9e0ff */
[-C--:B------:R-:W-:Y:S02]  /*28e0*/  LEA.HI.X.SX32 R173, R17, R15.reuse, 0x1, P6 ;  /* 0x0000000f11ad7211 */ /* 0x080fe400030f0eff */
[----:B------:R-:W-:-:S02]  /*28f0*/  LEA.HI.X.SX32 R185, R77, R15, 0x1, P2 ;  /* 0x0000000f4db97211 */ /* 0x000fc400010f0eff */
[----:B------:R-:W-:Y:S02]  /*2900*/  CS2R R76, SRZ ;  /* 0x00000000004c7805 */ /* 0x000fe4000001ff00 */
[-C--:B------:R-:W-:Y:S02]  /*2910*/  LEA.HI.X.SX32 R17, R75, R15.reuse, 0x1, P5 ;  /* 0x0000000f4b117211 */ /* 0x080fe400028f0eff */
[----:B------:R-:W-:Y:S02]  /*2920*/  CS2R R74, SRZ ;  /* 0x00000000004a7805 */ /* 0x000fe4000001ff00 */
[-C--:B------:R-:W-:Y:S02]  /*2930*/  LEA.HI.X.SX32 R187, R80, R15.reuse, 0x1, P4 ;  /* 0x0000000f50bb7211 */ /* 0x080fe400020f0eff */
[----:B0-----:R-:W-:Y:S02]  /*2940*/  CS2R R68, SRZ ;  /* 0x0000000000447805 */ /* 0x001fe4000001ff00 */
[----:B------:R-:W-:-:S02]  /*2950*/  LEA.HI.X.SX32 R233, R81, R15, 0x1, P3 ;  /* 0x0000000f51e97211 */ /* 0x000fc400018f0eff */
[----:B------:R-:W-:Y:S02]  /*2960*/  MOV R3, 0xff800000 ;  /* 0xff80000000037802 */ /* 0x000fe40000000f00 */
[----:B------:R-:W-:-:S07]  /*2970*/  MOV R0, 0x3f800000 ;  /* 0x3f80000000007802 */ /* 0x000fce0000000f00 */
.L_x_1:
[----:B------:R-:W2:Y:S04]  /*2980*/  LDL.64 R86, [R1+0x230] ;  /* 0x0002300001567983 */ /* 0x000ea80000100a00 */
[----:B------:R-:W3:Y:S04]  /*2990*/  LDL.64 R80, [R1+0x228] ;  /* 0x0002280001507983 */ /* 0x000ee80000100a00 */
[----:B------:R-:W4:Y:S04]  /*29a0*/  LDL.64 R84, [R1+0x220] ;  /* 0x0002200001547983 */ /* 0x000f280000100a00 */
[----:B------:R-:W5:Y:S04]  /*29b0*/  LDL.64 R98, [R1+0x1f8] ;  /* 0x0001f80001627983 */ /* 0x000f680000100a00 */
        /* <DEDUP_REMOVED lines=38> */
[----:B------:R-:W5:Y:S01]  /*2c20*/  LDL.64 R154, [R1+0xa0] ;  /* 0x0000a000019a7983 */ /* 0x000f620000100a00 */
[----:B--2---:R-:W-:-:S04]  /*2c30*/  IMAD.WIDE R86, R12, 0x2, R86 ;  /* 0x000000020c567825 */ /* 0x004fc800078e0256 */
[C---:B---3--:R-:W-:Y:S01]  /*2c40*/  IMAD.WIDE R80, R12.reuse, 0x2, R80 ;  /* 0x000000020c507825 */ /* 0x048fe200078e0250 */
[----:B------:R5:W2:Y:S03]  /*2c50*/  LDG.E.U16 R20, desc[UR10][R86.64] ;  /* 0x0000000a56147981 */ /* 0x000aa6000c1e1500 */
[C---:B----4-:R-:W-:Y:S02]  /*2c60*/  IMAD.WIDE R84, R12.reuse, 0x2, R84 ;  /* 0x000000020c547825 */ /* 0x050fe400078e0254 */
[----:B------:R-:W3:Y:S02]  /*2c70*/  LDG.E.U16 R80, desc[UR10][R80.64] ;  /* 0x0000000a50507981 */ /* 0x000ee4000c1e1500 */
[C---:B-----5:R-:W-:Y:S02]  /*2c80*/  IMAD.WIDE R86, R12.reuse, 0x2, R98 ;  /* 0x000000020c567825 */ /* 0x060fe400078e0262 */
[----:B------:R-:W4:Y:S02]  /*2c90*/  LDL.64 R98, [R1+0x1a0] ;  /* 0x0001a00001627983 */ /* 0x000f240000100a00 */
[----:B------:R-:W-:-:S02]  /*2ca0*/  IMAD.WIDE R88, R12, 0x2, R88 ;  /* 0x000000020c587825 */ /* 0x000fc400078e0258 */
[----:B------:R0:W5:Y:S02]  /*2cb0*/  LDG.E.U16 R81, desc[UR10][R84.64] ;  /* 0x0000000a54517981 */ /* 0x000164000c1e1500 */
[C---:B------:R-:W-:Y:S02]  /*2cc0*/  IMAD.WIDE R90, R12.reuse, 0x2, R90 ;  /* 0x000000020c5a7825 */ /* 0x040fe400078e025a */
[----:B------:R1:W2:Y:S04]  /*2cd0*/  LDG.E.U16 R18, desc[UR10][R88.64] ;  /* 0x0000000a58127981 */ /* 0x0002a8000c1e1500 */
[----:B------:R-:W3:Y:S01]  /*2ce0*/  LDG.E.U16 R86, desc[UR10][R86.64] ;  /* 0x0000000a56567981 */ /* 0x000ee2000c1e1500 */
[----:B0-----:R-:W-:-:S03]  /*2cf0*/  IMAD.WIDE R84, R12, 0x2, R114 ;  /* 0x000000020c547825 */ /* 0x001fc600078e0272 */
[----:B------:R-:W5:Y:S01]  /*2d00*/  LDL.64 R114, [R1+0x198] ;  /* 0x0001980001727983 */ /* 0x000f620000100a00 */
[----:B-1----:R-:W-:-:S03]  /*2d10*/  IMAD.WIDE R88, R12, 0x2, R106 ;  /* 0x000000020c587825 */ /* 0x002fc600078e026a */
[----:B------:R-:W3:Y:S01]  /*2d20*/  LDG.E.U16 R84, desc[UR10][R84.64] ;  /* 0x0000000a54547981 */ /* 0x000ee2000c1e1500 */
[----:B------:R-:W-:-:S03]  /*2d30*/  IMAD.WIDE R82, R12, 0x2, R82 ;  /* 0x000000020c527825 */ /* 0x000fc600078e0252 */
[----:B------:R0:W3:Y:S01]  /*2d40*/  LDG.E.U16 R87, desc[UR10][R88.64] ;  /* 0x0000000a58577981 */ /* 0x0000e2000c1e1500 */
[----:B------:R-:W-:-:S03]  /*2d50*/  IMAD.WIDE R92, R12, 0x2, R92 ;  /* 0x000000020c5c7825 */ /* 0x000fc600078e025c */
[----:B------:R-:W2:Y:S04]  /*2d60*/  LDL.64 R106, [R1+0x190] ;  /* 0x00019000016a7983 */ /* 0x000ea80000100a00 */
[----:B------:R1:W3:Y:S01]  /*2d70*/  LDG.E.U16 R85, desc[UR10][R90.64] ;  /* 0x0000000a5a557981 */ /* 0x0002e2000c1e1500 */
[----:B------:R-:W-:-:S03]  /*2d80*/  IMAD.WIDE R94, R12, 0x2, R94 ;  /* 0x000000020c5e7825 */ /* 0x000fc600078e025e */
[----:B------:R-:W3:Y:S01]  /*2d90*/  LDG.E.U16 R82, desc[UR10][R82.64] ;  /* 0x0000000a52527981 */ /* 0x000ee2000c1e1500 */
[----:B0-----:R-:W-:-:S03]  /*2da0*/  IMAD.WIDE R88, R12, 0x2, R116 ;  /* 0x000000020c587825 */ /* 0x001fc600078e0274 */
[----:B------:R-:W3:Y:S01]  /*2db0*/  LDL.64 R116, [R1+0x178] ;  /* 0x0001780001747983 */ /* 0x000ee20000100a00 */
[----:B-1----:R-:W-:-:S03]  /*2dc0*/  IMAD.WIDE R90, R12, 0x2, R104 ;  /* 0x000000020c5a7825 */ /* 0x002fc600078e0268 */
[----:B------:R-:W3:Y:S04]  /*2dd0*/  LDL.64 R104, [R1+0x180] ;  /* 0x0001800001687983 */ /* 0x000ee80000100a00 */
[----:B------:R-:W3:Y:S04]  /*2de0*/  LDG.E.U16 R90, desc[UR10][R90.64] ;  /* 0x0000000a5a5a7981 */ /* 0x000ee8000c1e1500 */
[----:B------:R0:W3:Y:S01]  /*2df0*/  LDG.E.U16 R83, desc[UR10][R92.64] ;  /* 0x0000000a5c537981 */ /* 0x0000e2000c1e1500 */
[----:B------:R-:W-:-:S03]  /*2e00*/  IMAD.WIDE R96, R12, 0x2, R96 ;  /* 0x000000020c607825 */ /* 0x000fc600078e0260 */
[----:B------:R-:W3:Y:S04]  /*2e10*/  LDG.E.U16 R88, desc[UR10][R88.64] ;  /* 0x0000000a58587981 */ /* 0x000ee8000c1e1500 */
[----:B------:R1:W3:Y:S01]  /*2e20*/  LDG.E.U16 R91, desc[UR10][R94.64] ;  /* 0x0000000a5e5b7981 */ /* 0x0002e2000c1e1500 */
[----:B0-----:R-:W-:-:S03]  /*2e30*/  IMAD.WIDE R92, R12, 0x2, R112 ;  /* 0x000000020c5c7825 */ /* 0x001fc600078e0270 */
[----:B------:R-:W3:Y:S04]  /*2e40*/  LDL.64 R112, [R1+0x170] ;  /* 0x0001700001707983 */ /* 0x000ee80000100a00 */
[----:B------:R0:W3:Y:S01]  /*2e50*/  LDG.E.U16 R89, desc[UR10][R96.64] ;  /* 0x0000000a60597981 */ /* 0x0000e2000c1e1500 */
[----:B-1----:R-:W-:-:S03]  /*2e60*/  IMAD.WIDE R94, R12, 0x2, R110 ;  /* 0x000000020c5e7825 */ /* 0x002fc600078e026e */
[----:B------:R-:W3:Y:S01]  /*2e70*/  LDL.64 R110, [R1+0x160] ;  /* 0x00016000016e7983 */ /* 0x000ee20000100a00 */
[----:B------:R-:W-:-:S03]  /*2e80*/  IMAD.WIDE R100, R12, 0x2, R100 ;  /* 0x000000020c647825 */ /* 0x000fc600078e0264 */
[----:B------:R-:W3:Y:S01]  /*2e90*/  LDG.E.U16 R94, desc[UR10][R94.64] ;  /* 0x0000000a5e5e7981 */ /* 0x000ee2000c1e1500 */
[----:B0-----:R-:W-:-:S03]  /*2ea0*/  IMAD.WIDE R96, R12, 0x2, R108 ;  /* 0x000000020c607825 */ /* 0x001fc600078e026c */
[----:B------:R-:W3:Y:S04]  /*2eb0*/  LDL.64 R108, [R1+0x150] ;  /* 0x00015000016c7983 */ /* 0x000ee80000100a00 */
[----:B------:R-:W3:Y:S01]  /*2ec0*/  LDG.E.U16 R96, desc[UR10][R96.64] ;  /* 0x0000000a60607981 */ /* 0x000ee2000c1e1500 */
[----:B------:R-:W-:-:S03]  /*2ed0*/  IMAD.WIDE R102, R12, 0x2, R102 ;  /* 0x000000020c667825 */ /* 0x000fc600078e0266 */
[----:B------:R0:W3:Y:S04]  /*2ee0*/  LDG.E.U16 R95, desc[UR10][R100.64] ;  /* 0x0000000a645f7981 */ /* 0x0000e8000c1e1500 */
[----:B------:R-:W3:Y:S01]  /*2ef0*/  LDG.E.U16 R92, desc[UR10][R92.64] ;  /* 0x0000000a5c5c7981 */ /* 0x000ee2000c1e1500 */
[----:B0-----:R-:W-:-:S03]  /*2f00*/  IMAD.WIDE R100, R12, 0x2, R118 ;  /* 0x000000020c647825 */ /* 0x001fc600078e0276 */
[----:B------:R-:W3:Y:S04]  /*2f10*/  LDL.64 R118, [R1+0xf0] ;  /* 0x0000f00001767983 */ /* 0x000ee80000100a00 */
[----:B------:R-:W3:Y:S04]  /*2f20*/  LDG.E.U16 R93, desc[UR10][R102.64] ;  /* 0x0000000a665d7981 */ /* 0x000ee8000c1e1500 */
[----:B------:R-:W3:Y:S01]  /*2f30*/  LDG.E.U16 R100, desc[UR10][R100.64] ;  /* 0x0000000a64647981 */ /* 0x000ee2000c1e1500 */
[----:B----4-:R-:W-:-:S05]  /*2f40*/  IMAD.WIDE R98, R12, 0x2, R98 ;  /* 0x000000020c627825 */ /* 0x010fca00078e0262 */
[----:B------:R5:W4:Y:S02]  /*2f50*/  LDG.E.U16 R97, desc[UR10][R98.64] ;  /* 0x0000000a62617981 */ /* 0x000b24000c1e1500 */
[C---:B-----5:R-:W-:Y:S02]  /*2f60*/  IMAD.WIDE R98, R12.reuse, 0x2, R114 ;  /* 0x000000020c627825 */ /* 0x060fe400078e0272 */
[----:B------:R-:W5:Y:S04]  /*2f70*/  LDL.64 R114, [R1+0x138] ;  /* 0x0001380001727983 */ /* 0x000f680000100a00 */
[----:B------:R-:W4:Y:S01]  /*2f80*/  LDG.E.U16 R98, desc[UR10][R98.64] ;  /* 0x0000000a62627981 */ /* 0x000f22000c1e1500 */
[----:B--2---:R-:W-:-:S05]  /*2f90*/  IMAD.WIDE R106, R12, 0x2, R106 ;  /* 0x000000020c6a7825 */ /* 0x004fca00078e026a */
[----:B------:R0:W2:Y:S01]  /*2fa0*/  LDG.E.U16 R99, desc[UR10][R106.64] ;  /* 0x0000000a6a637981 */ /* 0x0000a2000c1e1500 */
[----:B---3--:R-:W-:-:S03]  /*2fb0*/  IMAD.WIDE R102, R12, 0x2, R116 ;  /* 0x000000020c667825 */ /* 0x008fc600078e0274 */
[----:B------:R-:W3:Y:S01]  /*2fc0*/  LDL.64 R116, [R1+0xf8] ;  /* 0x0000f80001747983 */ /* 0x000ee20000100a00 */
[----:B------:R-:W-:-:S03]  /*2fd0*/  IMAD.WIDE R104, R12, 0x2, R104 ;  /* 0x000000020c687825 */ /* 0x000fc600078e0268 */
[----:B------:R-:W2:Y:S04]  /*2fe0*/  LDG.E.U16 R102, desc[UR10][R102.64] ;  /* 0x0000000a66667981 */ /* 0x000ea8000c1e1500 */
[----:B------:R1:W2:Y:S01]  /*2ff0*/  LDG.E.U16 R101, desc[UR10][R104.64] ;  /* 0x0000000a68657981 */ /* 0x0002a2000c1e1500 */
[----:B0-----:R-:W-:-:S03]  /*3000*/  IMAD.WIDE R106, R12, 0x2, R132 ;  /* 0x000000020c6a7825 */ /* 0x001fc600078e0284 */
[----:B------:R-:W4:Y:S04]  /*3010*/  LDL.64 R132, [R1+0x98] ;  /* 0x0000980001847983 */ /* 0x000f280000100a00 */
[----:B------:R-:W2:Y:S01]  /*3020*/  LDG.E.U16 R106, desc[UR10][R106.64] ;  /* 0x0000000a6a6a7981 */ /* 0x000ea2000c1e1500 */
[----:B-1----:R-:W-:-:S03]  /*3030*/  IMAD.WIDE R104, R12, 0x2, R120 ;  /* 0x000000020c687825 */ /* 0x002fc600078e0278 */
[----:B------:R-:W2:Y:S01]  /*3040*/  LDL.64 R120, [R1+0xe8] ;  /* 0x0000e80001787983 */ /* 0x000ea20000100a00 */
[----:B------:R-:W-:-:S03]  /*3050*/  IMAD.WIDE R112, R12, 0x2, R112 ;  /* 0x000000020c707825 */ /* 0x000fc600078e0270 */
[----:B------:R-:W2:Y:S04]  /*3060*/  LDG.E.U16 R104, desc[UR10][R104.64] ;  /* 0x0000000a68687981 */ /* 0x000ea8000c1e1500 */
[----:B------:R0:W2:Y:S01]  /*3070*/  LDG.E.U16 R103, desc[UR10][R112.64] ;  /* 0x0000000a70677981 */ /* 0x0000a2000c1e1500 */
[----:B------:R-:W-:-:S05]  /*3080*/  IMAD.WIDE R110, R12, 0x2, R110 ;  /* 0x000000020c6e7825 */ /* 0x000fca00078e026e */
[----:B------:R1:W2:Y:S01]  /*3090*/  LDG.E.U16 R105, desc[UR10][R110.64] ;  /* 0x0000000a6e697981 */ /* 0x0002a2000c1e1500 */
[----:B0-----:R-:W-:-:S03]  /*30a0*/  IMAD.WIDE R112, R12, 0x2, R128 ;  /* 0x000000020c707825 */ /* 0x001fc600078e0280 */
[----:B------:R-:W2:Y:S01]  /*30b0*/  LDL.64 R128, [R1+0x58] ;  /* 0x0000580001807983 */ /* 0x000ea20000100a00 */
[----:B-1----:R-:W-:-:S03]  /*30c0*/  IMAD.WIDE R110, R12, 0x2, R130 ;  /* 0x000000020c6e7825 */ /* 0x002fc600078e0282 */
[----:B------:R-:W2:Y:S01]  /*30d0*/  LDL.64 R130, [R1+0x78] ;  /* 0x0000780001827983 */ /* 0x000ea20000100a00 */
[----:B------:R-:W-:-:S03]  /*30e0*/  IMAD.WIDE R108, R12, 0x2, R108 ;  /* 0x000000020c6c7825 */ /* 0x000fc600078e026c */
[----:B------:R-:W2:Y:S04]  /*30f0*/  LDG.E.U16 R110, desc[UR10][R110.64] ;  /* 0x0000000a6e6e7981 */ /* 0x000ea8000c1e1500 */
[----:B------:R0:W2:Y:S01]  /*3100*/  LDG.E.U16 R107, desc[UR10][R108.64] ;  /* 0x0000000a6c6b7981 */ /* 0x0000a2000c1e1500 */
[----:B------:R-:W-:-:S03]  /*3110*/  IMAD.WIDE R122, R12, 0x2, R122 ;  /* 0x000000020c7a7825 */ /* 0x000fc600078e027a */
[----:B------:R1:W2:Y:S01]  /*3120*/  LDG.E.U16 R111, desc[UR10][R112.64] ;  /* 0x0000000a706f7981 */ /* 0x0002a2000c1e1500 */
[----:B0-----:R-:W-:-:S03]  /*3130*/  IMAD.WIDE R108, R12, 0x2, R134 ;  /* 0x000000020c6c7825 */ /* 0x001fc600078e0286 */
[----:B------:R-:W2:Y:S04]  /*3140*/  LDG.E.U16 R122, desc[UR10][R122.64] ;  /* 0x0000000a7a7a7981 */ /* 0x000ea8000c1e1500 */
[----:B------:R-:W2:Y:S01]  /*3150*/  LDL.64 R134, [R1+0x50] ;  /* 0x0000500001867983 */ /* 0x000ea20000100a00 */
[----:B-1----:R-:W-:-:S03]  /*3160*/  IMAD.WIDE R112, R12, 0x2, R126 ;  /* 0x000000020c707825 */ /* 0x002fc600078e027e */
[----:B------:R-:W2:Y:S04]  /*3170*/  LDG.E.U16 R108, desc[UR10][R108.64] ;  /* 0x0000000a6c6c7981 */ /* 0x000ea8000c1e1500 */
[----:B------:R0:W2:Y:S01]  /*3180*/  LDG.E.U16 R123, desc[UR10][R112.64] ;  /* 0x0000000a707b7981 */ /* 0x0000a2000c1e1500 */
[----:B------:R-:W-:-:S05]  /*3190*/  IMAD.WIDE R118, R12, 0x2, R118 ;  /* 0x000000020c767825 */ /* 0x000fca00078e0276 */
[----:B------:R-:W2:Y:S01]  /*31a0*/  LDG.E.U16 R126, desc[UR10][R118.64] ;  /* 0x0000000a767e7981 */ /* 0x000ea2000c1e1500 */
[----:B0-----:R-:W-:-:S03]  /*31b0*/  IMAD.WIDE R112, R12, 0x2, R140 ;  /* 0x000000020c707825 */ /* 0x001fc600078e028c */
[----:B------:R-:W2:Y:S01]  /*31c0*/  LDL.64 R140, [R1+0x68] ;  /* 0x00006800018c7983 */ /* 0x000ea20000100a00 */
[----:B-----5:R-:W-:-:S05]  /*31d0*/  IMAD.WIDE R114, R12, 0x2, R114 ;  /* 0x000000020c727825 */ /* 0x020fca00078e0272 */
[----:B------:R0:W5:Y:S02]  /*31e0*/  LDG.E.U16 R109, desc[UR10][R114.64] ;  /* 0x0000000a726d7981 */ /* 0x000164000c1e1500 */
[----:B0-----:R-:W-:-:S05]  /*31f0*/  IMAD.WIDE R114, R12, 0x2, R124 ;  /* 0x000000020c727825 */ /* 0x001fca00078e027c */
[----:B------:R0:W5:Y:S01]  /*3200*/  LDG.E.U16 R124, desc[UR10][R114.64] ;  /* 0x0000000a727c7981 */ /* 0x000162000c1e1500 */
[----:B---3--:R-:W-:-:S05]  /*3210*/  IMAD.WIDE R116, R12, 0x2, R116 ;  /* 0x000000020c747825 */ /* 0x008fca00078e0274 */
[----:B------:R4:W3:Y:S01]  /*3220*/  LDG.E.U16 R125, desc[UR10][R116.64] ;  /* 0x0000000a747d7981 */ /* 0x0008e2000c1e1500 */
[----:B0-----:R-:W-:-:S03]  /*3230*/  IMAD.WIDE R114, R12, 0x2, R138 ;  /* 0x000000020c727825 */ /* 0x001fc600078e028a */
[----:B------:R-:W5:Y:S01]  /*3240*/  LDL.64 R138, [R1+0x48] ;  /* 0x00004800018a7983 */ /* 0x000f620000100a00 */
[----:B----4-:R-:W-:-:S04]  /*3250*/  IMAD.WIDE R116, R12, 0x2, R132 ;  /* 0x000000020c747825 */ /* 0x010fc800078e0284 */
[----:B--2---:R-:W-:-:S05]  /*3260*/  IMAD.WIDE R120, R12, 0x2, R120 ;  /* 0x000000020c787825 */ /* 0x004fca00078e0278 */
[----:B------:R0:W2:Y:S02]  /*3270*/  LDG.E.U16 R127, desc[UR10][R120.64] ;  /* 0x0000000a787f7981 */ /* 0x0000a4000c1e1500 */
[C---:B0-----:R-:W-:Y:S02]  /*3280*/  IMAD.WIDE R120, R12.reuse, 0x2, R128 ;  /* 0x000000020c787825 */ /* 0x041fe400078e0280 */
[----:B------:R0:W4:Y:S04]  /*3290*/  LDG.E.U16 R128, desc[UR10][R112.64] ;  /* 0x0000000a70807981 */ /* 0x000128000c1e1500 */
[----:B------:R1:W2:Y:S01]  /*32a0*/  LDG.E.U16 R129, desc[UR10][R114.64] ;  /* 0x0000000a72817981 */ /* 0x0002a2000c1e1500 */
[----:B------:R-:W-:-:S03]  /*32b0*/  IMAD.WIDE R118, R12, 0x2, R130 ;  /* 0x000000020c767825 */ /* 0x000fc600078e0282 */
[----:B------:R1:W2:Y:S01]  /*32c0*/  LDG.E.U16 R130, desc[UR10][R116.64] ;  /* 0x0000000a74827981 */ /* 0x0002a2000c1e1500 */
[----:B0-----:R-:W-:-:S03]  /*32d0*/  IMAD.WIDE R112, R12, 0x2, R152 ;  /* 0x000000020c707825 */ /* 0x001fc600078e0298 */
[----:B------:R-:W3:Y:S01]  /*32e0*/  LDL.64 R152, [R1+0x80] ;  /* 0x0000800001987983 */ /* 0x000ee20000100a00 */
[----:B-1----:R-:W-:-:S03]  /*32f0*/  IMAD.WIDE R114, R12, 0x2, R150 ;  /* 0x000000020c727825 */ /* 0x002fc600078e0296 */
[----:B------:R-:W4:Y:S01]  /*3300*/  LDL.64 R150, [R1+0x60] ;  /* 0x0000600001967983 */ /* 0x000f220000100a00 */
[----:B------:R-:W-:-:S03]  /*3310*/  IMAD.WIDE R116, R12, 0x2, R148 ;  /* 0x000000020c747825 */ /* 0x000fc600078e0294 */
[----:B------:R-:W2:Y:S04]  /*3320*/  LDL.64 R148, [R1+0x40] ;  /* 0x0000400001947983 */ /* 0x000ea80000100a00 */
[----:B------:R0:W2:Y:S04]  /*3330*/  LDG.E.U16 R131, desc[UR10][R118.64] ;  /* 0x0000000a76837981 */ /* 0x0000a8000c1e1500 */
[----:B------:R1:W2:Y:S04]  /*3340*/  LDG.E.U16 R132, desc[UR10][R120.64] ;  /* 0x0000000a78847981 */ /* 0x0002a8000c1e1500 */
[----:B------:R1:W2:Y:S01]  /*3350*/  LDG.E.U16 R133, desc[UR10][R112.64] ;  /* 0x0000000a70857981 */ /* 0x0002a2000c1e1500 */
[----:B0-----:R-:W-:-:S04]  /*3360*/  IMAD.WIDE R118, R12, 0x2, R136 ;  /* 0x000000020c767825 */ /* 0x001fc800078e0288 */
[C---:B-1----:R-:W-:Y:S01]  /*3370*/  IMAD.WIDE R120, R12.reuse, 0x2, R134 ;  /* 0x000000020c787825 */ /* 0x042fe200078e0286 */
[----:B------:R0:W2:Y:S03]  /*3380*/  LDG.E.U16 R136, desc[UR10][R118.64] ;  /* 0x0000000a76887981 */ /* 0x0000a6000c1e1500 */
[C---:B------:R-:W-:Y:S01]  /*3390*/  IMAD.WIDE R112, R12.reuse, 0x2, R204 ;  /* 0x000000020c707825 */ /* 0x040fe200078e02cc */
[----:B------:R1:W2:Y:S04]  /*33a0*/  LDG.E.U16 R134, desc[UR10][R114.64] ;  /* 0x0000000a72867981 */ /* 0x0002a8000c1e1500 */
[----:B------:R1:W2:Y:S01]  /*33b0*/  LDG.E.U16 R135, desc[UR10][R116.64] ;  /* 0x0000000a74877981 */ /* 0x0002a2000c1e1500 */
[----:B0-----:R-:W-:-:S03]  /*33c0*/  IMAD.WIDE R118, R12, 0x2, R140 ;  /* 0x000000020c767825 */ /* 0x001fc600078e028c */
[----:B------:R-:W2:Y:S01]  /*33d0*/  LDG.E.U16 R137, desc[UR10][R120.64] ;  /* 0x0000000a78897981 */ /* 0x000ea2000c1e1500 */
[----:B-1----:R-:W-:-:S04]  /*33e0*/  IMAD.WIDE R114, R12, 0x2, R162 ;  /* 0x000000020c727825 */ /* 0x002fc800078e02a2 */
[C---:B------:R-:W-:Y:S02]  /*33f0*/  IMAD.WIDE R116, R12.reuse, 0x2, R142 ;  /* 0x000000020c747825 */ /* 0x040fe400078e028e */
[----:B------:R0:W2:Y:S04]  /*3400*/  LDG.E.U16 R142, desc[UR10][R118.64] ;  /* 0x0000000a768e7981 */ /* 0x0000a8000c1e1500 */
[----:B------:R1:W2:Y:S01]  /*3410*/  LDG.E.U16 R141, desc[UR10][R116.64] ;  /* 0x0000000a748d7981 */ /* 0x0002a2000c1e1500 */
[----:B0-----:R-:W-:-:S04]  /*3420*/  IMAD.WIDE R118, R12, 0x2, R146 ;  /* 0x000000020c767825 */ /* 0x001fc800078e0292 */
[C---:B-1----:R-:W-:Y:S01]  /*3430*/  IMAD.WIDE R116, R12.reuse, 0x2, R156 ;  /* 0x000000020c747825 */ /* 0x042fe200078e029c */
[----:B------:R-:W2:Y:S04]  /*3440*/  LDG.E.U16 R147, desc[UR10][R118.64] ;  /* 0x0000000a76937981 */ /* 0x000ea8000c1e1500 */
[----:B------:R-:W2:Y:S01]  /*3450*/  LDG.E.U16 R146, desc[UR10][R116.64] ;  /* 0x0000000a74927981 */ /* 0x000ea2000c1e1500 */
[----:B-----5:R-:W-:-:S03]  /*3460*/  IMAD.WIDE R120, R12, 0x2, R138 ;  /* 0x000000020c787825 */ /* 0x020fc600078e028a */
[----:B------:R0:W5:Y:S04]  /*3470*/  LDG.E.U16 R138, desc[UR10][R112.64] ;  /* 0x0000000a708a7981 */ /* 0x000168000c1e1500 */
[----:B------:R1:W5:Y:S04]  /*3480*/  LDG.E.U16 R139, desc[UR10][R114.64] ;  /* 0x0000000a728b7981 */ /* 0x000368000c1e1500 */
[----:B------:R1:W5:Y:S01]  /*3490*/  LDG.E.U16 R143, desc[UR10][R120.64] ;  /* 0x0000000a788f7981 */ /* 0x000362000c1e1500 */
[----:B0-----:R-:W-:-:S04]  /*34a0*/  IMAD.WIDE R112, R12, 0x2, R160 ;  /* 0x000000020c707825 */ /* 0x001fc800078e02a0 */
[----:B-1----:R-:W-:-:S04]  /*34b0*/  IMAD.WIDE R114, R12, 0x2, R158 ;  /* 0x000000020c727825 */ /* 0x002fc800078e029e */
[C---:B------:R-:W-:Y:S02]  /*34c0*/  IMAD.WIDE R120, R12.reuse, 0x2, R144 ;  /* 0x000000020c787825 */ /* 0x040fe400078e0290 */
[----:B------:R0:W5:Y:S04]  /*34d0*/  LDG.E.U16 R144, desc[UR10][R112.64] ;  /* 0x0000000a70907981 */ /* 0x000168000c1e1500 */
[----:B------:R3:W5:Y:S04]  /*34e0*/  LDG.E.U16 R145, desc[UR10][R114.64] ;  /* 0x0000000a72917981 */ /* 0x000768000c1e1500 */
[----:B------:R-:W5:Y:S01]  /*34f0*/  LDG.E.U16 R120, desc[UR10][R120.64] ;  /* 0x0000000a78787981 */ /* 0x000f62000c1e1500 */
[----:B0-----:R-:W-:-:S06]  /*3500*/  IMAD.WIDE R112, R12, 0x2, R154 ;  /* 0x000000020c707825 */ /* 0x001fcc00078e029a */
[----:B------:R-:W5:Y:S01]  /*3510*/  LDG.E.U16 R112, desc[UR10][R112.64] ;  /* 0x0000000a70707981 */ /* 0x000f62000c1e1500 */
[----:B---3--:R-:W-:-:S04]  /*3520*/  IMAD.WIDE R114, R12, 0x2, R152 ;  /* 0x000000020c727825 */ /* 0x008fc800078e0298 */
[C---:B----4-:R-:W-:Y:S02]  /*3530*/  IMAD.WIDE R116, R12.reuse, 0x2, R150 ;  /* 0x000000020c747825 */ /* 0x050fe400078e0296 */
[----:B------:R0:W3:Y:S02]  /*3540*/  LDG.E.U16 R114, desc[UR10][R114.64] ;  /* 0x0000000a72727981 */ /* 0x0000e4000c1e1500 */
[----:B--2---:R-:W-:Y:S02]  /*3550*/  IMAD.WIDE R118, R12, 0x2, R148 ;  /* 0x000000020c767825 */ /* 0x004fe400078e0294 */
[----:B------:R-:W2:Y:S04]  /*3560*/  LDG.E.U16 R116, desc[UR10][R116.64] ;  /* 0x0000000a74747981 */ /* 0x000ea8000c1e1500 */
[----:B------:R1:W4:Y:S01]  /*3570*/  LDG.E.U16 R118, desc[UR10][R118.64] ;  /* 0x0000000a76767981 */ /* 0x000322000c1e1500 */
[----:B------:R-:W0:Y:S01]  /*3580*/  S2R R204, SR_TID.X ;  /* 0x0000000000cc7919 */ /* 0x000e220000002100 */
[----:B------:R-:W1:Y:S01]  /*3590*/  S2R R175, SR_TID.X ;  /* 0x0000000000af7919 */ /* 0x000e620000002100 */
[C---:B0-----:R-:W-:Y:S01]  /*35a0*/  IMAD.SHL.U32 R115, R204.reuse, 0x8, RZ ;  /* 0x00000008cc737824 */ /* 0x041fe200078e00ff */
[----:B------:R-:W-:-:S02]  /*35b0*/  LOP3.LUT R113, R204, 0x7, RZ, 0xc0, !PT ;  /* 0x00000007cc717812 */ /* 0x000fc400078ec0ff */
[----:B------:R-:W-:Y:S02]  /*35c0*/  LOP3.LUT R140, R204, 0x60, RZ, 0xc0, !PT ;  /* 0x00000060cc8c7812 */ /* 0x000fe400078ec0ff */
[----:B-1----:R-:W-:Y:S02]  /*35d0*/  SHF.R.S32.HI R148, RZ, 0x6, R175 ;  /* 0x00000006ff947819 */ /* 0x002fe400000114af */
[----:B------:R-:W-:Y:S02]  /*35e0*/  LOP3.LUT R121, R175, 0x3f, RZ, 0xc0, !PT ;  /* 0x0000003faf797812 */ /* 0x000fe400078ec0ff */
[----:B------:R-:W-:Y:S02]  /*35f0*/  LOP3.LUT R115, R115, 0x30, RZ, 0xc0, !PT ;  /* 0x0000003073737812 */ /* 0x000fe400078ec0ff */
[----:B------:R-:W-:Y:S02]  /*3600*/  SGXT R148, R148, 0x1 ;  /* 0x000000019494781a */ /* 0x000fe40000000200 */
[----:B------:R-:W-:Y:S01]  /*3610*/  SHF.L.U32 R121, R121, 0x1, RZ ;  /* 0x0000000179797819 */ /* 0x000fe200000006ff */
[----:B------:R-:W-:-:S02]  /*3620*/  IMAD.SHL.U32 R245, R113, 0x10, RZ ;  /* 0x0000001071f57824 */ /* 0x000fc400078e00ff */
[C---:B------:R-:W-:Y:S02]  /*3630*/  IMAD R140, R113.reuse, 0x4, R140 ;  /* 0x00000004718c7824 */ /* 0x040fe400078e028c */
[----:B------:R-:W-:Y:S01]  /*3640*/  IMAD R113, R113, 0x40, R115 ;  /* 0x0000004071717824 */ /* 0x000fe200078e0273 */
[----:B------:R-:W-:Y:S01]  /*3650*/  LOP3.LUT R115, R121, 0x90, R148, 0x78, !PT ;  /* 0x0000009079737812 */ /* 0x000fe200078e7894 */
[----:B------:R-:W-:Y:S01]  /*3660*/  BAR.SYNC.DEFER_BLOCKING 0x0 ;  /* 0x0000000000007b1d */ /* 0x000fe20000010000 */
[----:B------:R-:W-:-:S05]  /*3670*/  IMAD.SHL.U32 R119, R204, 0x2, RZ ;  /* 0x00000002cc777824 */ /* 0x000fca00078e00ff */
[----:B------:R0:W-:Y:S04]  /*3680*/  STS.U16 [R115+UR6], R18 ;  /* 0x0000001273007988 */ /* 0x0001e80008000406 */
[----:B------:R-:W-:Y:S01]  /*3690*/  STS.U16 [R115+UR6+0x400], R82 ;  /* 0x0004005273007988 */ /* 0x000fe20008000406 */
[----:B0-----:R-:W-:-:S03]  /*36a0*/  LOP3.LUT R18, R115, 0x20, RZ, 0x3c, !PT ;  /* 0x0000002073127812 */ /* 0x001fc600078e3cff */
[----:B------:R-:W-:Y:S04]  /*36b0*/  STS.U16 [R115+UR6+0x800], R86 ;  /* 0x0008005673007988 */ /* 0x000fe80008000406 */
        /* <DEDUP_REMOVED lines=13> */
[----:B------:R0:W-:Y:S04]  /*3790*/  STS.U16 [R18+UR6+0x100], R20 ;  /* 0x0001001412007988 */ /* 0x0001e80008000406 */
[----:B------:R-:W-:Y:S04]  /*37a0*/  STS.U16 [R18+UR6+0x500], R83 ;  /* 0x0005005312007988 */ /* 0x000fe80008000406 */
        /* <DEDUP_REMOVED lines=27> */
[----:B-----5:R-:W-:Y:S04]  /*3960*/  STS.U16 [R20+UR6+0x2e00], R138 ;  /* 0x002e008a14007988 */ /* 0x020fe80008000406 */
        /* <DEDUP_REMOVED lines=13> */
[----:B------:R-:W-:Y:S04]  /*3a40*/  STS.U16 [R18+UR6+0x2700], R146 ;  /* 0x0027009212007988 */ /* 0x000fe80008000406 */
[----:B------:R-:W-:Y:S04]  /*3a50*/  STS.U16 [R18+UR6+0x2b00], R147 ;  /* 0x002b009312007988 */ /* 0x000fe80008000406 */
[----:B------:R-:W-:Y:S04]  /*3a60*/  STS.U16 [R18+UR6+0x2f00], R120 ;  /* 0x002f007812007988 */ /* 0x000fe80008000406 */
[----:B------:R-:W-:Y:S04]  /*3a70*/  STS.U16 [R18+UR6+0x3300], R112 ;  /* 0x0033007012007988 */ /* 0x000fe80008000406 */
[----:B---3--:R-:W-:Y:S04]  /*3a80*/  STS.U16 [R18+UR6+0x3700], R114 ;  /* 0x0037007212007988 */ /* 0x008fe80008000406 */
[----:B--2---:R-:W-:Y:S04]  /*3a90*/  STS.U16 [R18+UR6+0x3b00], R116 ;  /* 0x003b007412007988 */ /* 0x004fe80008000406 */
[----:B----4-:R-:W-:Y:S01]  /*3aa0*/  STS.U16 [R18+UR6+0x3f00], R118 ;  /* 0x003f007612007988 */ /* 0x010fe20008000406 */
[----:B------:R-:W-:-:S02]  /*3ab0*/  LOP3.LUT R117, R245, 0x30, R119, 0x78, !PT ;  /* 0x00000030f5757812 */ /* 0x000fc400078e7877 */
[----:B------:R-:W-:Y:S02]  /*3ac0*/  LOP3.LUT R113, R113, 0x10, R119, 0x78, !PT ;  /* 0x0000001071717812 */ /* 0x000fe400078e7877 */
[----:B------:R-:W-:Y:S01]  /*3ad0*/  LOP3.LUT R149, R204, 0x10, RZ, 0xc0, !PT ;  /* 0x00000010cc957812 */ /* 0x000fe200078ec0ff */
[----:B------:R-:W-:Y:S01]  /*3ae0*/  IMAD.U32 R140, R140, 0x20, R117 ;  /* 0x000000208c8c7824 */ /* 0x000fe200078e0075 */
[----:B------:R-:W-:Y:S02]  /*3af0*/  BAR.SYNC.DEFER_BLOCKING 0x0 ;  /* 0x0000000000007b1d */ /* 0x000fe40000010000 */
[----:B0-----:R-:W-:-:S04]  /*3b00*/  LEA R144, R149, R113, 0x5 ;  /* 0x0000007195907211 */ /* 0x001fc800078e28ff */
[----:B------:R-:W-:Y:S01]  /*3b10*/  LOP3.LUT R156, R144, 0x20, RZ, 0x3c, !PT ;  /* 0x00000020909c7812 */ /* 0x000fe200078e3cff */
[----:B------:R-:W-:Y:S04]  /*3b20*/  LDSM.16.MT88.4 R116, [R144+UR6+0x6000] ;  /* 0x006000069074783b */ /* 0x000fe80008004200 */
[----:B------:R-:W0:Y:S04]  /*3b30*/  LDSM.16.M88.4 R128, [R140+UR6+0x1000] ;  /* 0x001000068c80783b */ /* 0x000e280008000200 */
[----:B------:R-:W1:Y:S04]  /*3b40*/  LDSM.16.MT88.4 R152, [R156+UR6+0x6000] ;  /* 0x006000069c98783b */ /* 0x000e680008004200 */
[----:B------:R-:W2:Y:S04]  /*3b50*/  LDSM.16.M88.4 R80, [R140+UR6+0x2000] ;  /* 0x002000068c50783b */ /* 0x000ea80008000200 */
[----:B------:R-:W3:Y:S04]  /*3b60*/  LDSM.16.M88.4 R92, [R140+UR6] ;  /* 0x000000068c5c783b */ /* 0x000ee80008000200 */
[----:B------:R4:W-:Y:S04]  /*3b70*/  LDSM.16.M88.4 R100, [R140+UR6+0x3000] ;  /* 0x003000068c64783b */ /* 0x0009e80008000200 */
[----:B------:R-:W5:Y:S04]  /*3b80*/  LDSM.16.MT88.4 R88, [R144+UR6+0x6400] ;  /* 0x006400069058783b */ /* 0x000f680008004200 */
[----:B------:R-:W5:Y:S01]  /*3b90*/  LDSM.16.MT88.4 R84, [R156+UR6+0x6400] ;  /* 0x006400069c54783b */ /* 0x000f620008004200 */
[----:B----4-:R-:W-:-:S03]  /*3ba0*/  LOP3.LUT R140, R140, 0x40, RZ, 0x3c, !PT ;  /* 0x000000408c8c7812 */ /* 0x010fc600078e3cff */
[----:B------:R-:W-:Y:S04]  /*3bb0*/  LDSM.16.MT88.4 R104, [R144+UR6+0x6800] ;  /* 0x006800069068783b */ /* 0x000fe80008004200 */
[----:B------:R-:W4:Y:S04]  /*3bc0*/  LDSM.16.M88.4 R96, [R140+UR6+0x1000] ;  /* 0x001000068c60783b */ /* 0x000f280008000200 */
[----:B------:R-:W4:Y:S01]  /*3bd0*/  LDSM.16.MT88.4 R108, [R156+UR6+0x6800] ;  /* 0x006800069c6c783b */ /* 0x000f220008004200 */
[-C--:B0-----:R-:W-:Y:S03]  /*3be0*/  HMMA.16816.F32.BF16 R124, R116, R128.reuse, RZ ;  /* 0x00000080747c723c */ /* 0x081fe600000418ff */
[----:B------:R-:W0:Y:S04]  /*3bf0*/  LDSM.16.M88.4 R136, [R140+UR6+0x2000] ;  /* 0x002000068c88783b */ /* 0x000e280008000200 */
[----:B------:R-:W-:Y:S01]  /*3c00*/  LDSM.16.MT88.4 R144, [R144+UR6+0x6c00] ;  /* 0x006c00069090783b */ /* 0x000fe20008004200 */
[----:B-1----:R-:W-:Y:S03]  /*3c10*/  HMMA.16816.F32.BF16 R132, R152, R128, RZ ;  /* 0x000000809884723c */ /* 0x002fe600000418ff */
[----:B------:R-:W-:Y:S03]  /*3c20*/  LDSM.16.MT88.4 R156, [R156+UR6+0x6c00] ;  /* 0x006c00069c9c783b */ /* 0x000fe60008004200 */
[-C--:B--2---:R-:W-:Y:S06]  /*3c30*/  HMMA.16816.F32.BF16 R112, R116, R80.reuse, RZ ;  /* 0x000000507470723c */ /* 0x084fec00000418ff */
[----:B------:R-:W-:Y:S06]  /*3c40*/  HMMA.16816.F32.BF16 R120, R152, R80, RZ ;  /* 0x000000509878723c */ /* 0x000fec00000418ff */
[-C--:B---3--:R-:W-:Y:S06]  /*3c50*/  HMMA.16816.F32.BF16 R160, R116, R92.reuse, RZ ;  /* 0x0000005c74a0723c */ /* 0x088fec00000418ff */
[----:B------:R-:W-:Y:S06]  /*3c60*/  HMMA.16816.F32.BF16 R148, R152, R92, RZ ;  /* 0x0000005c9894723c */ /* 0x000fec00000418ff */
[----:B-----5:R-:W-:Y:S06]  /*3c70*/  HMMA.16816.F32.BF16 R124, R88, R130, R124 ;  /* 0x00000082587c723c */ /* 0x020fec000004187c */
[-C--:B------:R-:W-:Y:S06]  /*3c80*/  HMMA.16816.F32.BF16 R152, R152, R100.reuse, RZ ;  /* 0x000000649898723c */ /* 0x080fec00000418ff */
[----:B------:R-:W-:Y:S06]  /*3c90*/  HMMA.16816.F32.BF16 R116, R116, R100, RZ ;  /* 0x000000647474723c */ /* 0x000fec00000418ff */
[----:B------:R-:W-:Y:S01]  /*3ca0*/  HMMA.16816.F32.BF16 R128, R84, R130, R132 ;  /* 0x000000825480723c */ /* 0x000fe20000041884 */
[----:B------:R-:W1:Y:S04]  /*3cb0*/  LDSM.16.M88.4 R132, [R140+UR6] ;  /* 0x000000068c84783b */ /* 0x000e680008000200 */
[----:B------:R-:W2:Y:S01]  /*3cc0*/  LDSM.16.M88.4 R140, [R140+UR6+0x3000] ;  /* 0x003000068c8c783b */ /* 0x000ea20008000200 */
[-C--:B------:R-:W-:Y:S06]  /*3cd0*/  HMMA.16816.F32.BF16 R112, R88, R82.reuse, R112 ;  /* 0x000000525870723c */ /* 0x080fec0000041870 */
[----:B------:R-:W-:Y:S06]  /*3ce0*/  HMMA.16816.F32.BF16 R120, R84, R82, R120 ;  /* 0x000000525478723c */ /* 0x000fec0000041878 */
[----:B------:R-:W-:Y:S06]  /*3cf0*/  HMMA.16816.F32.BF16 R160, R88, R94, R160 ;  /* 0x0000005e58a0723c */ /* 0x000fec00000418a0 */
[----:B----4-:R-:W-:Y:S06]  /*3d00*/  HMMA.16816.F32.BF16 R124, R104, R96, R124 ;  /* 0x00000060687c723c */ /* 0x010fec000004187c */
[-C--:B------:R-:W-:Y:S06]  /*3d10*/  HMMA.16816.F32.BF16 R152, R84, R102.reuse, R152 ;  /* 0x000000665498723c */ /* 0x080fec0000041898 */
[----:B------:R-:W-:Y:S06]  /*3d20*/  HMMA.16816.F32.BF16 R116, R88, R102, R116 ;  /* 0x000000665874723c */ /* 0x000fec0000041874 */
[----:B------:R-:W-:Y:S06]  /*3d30*/  HMMA.16816.F32.BF16 R148, R84, R94, R148 ;  /* 0x0000005e5494723c */ /* 0x000fec0000041894 */
[----:B------:R-:W-:Y:S06]  /*3d40*/  HMMA.16816.F32.BF16 R128, R108, R96, R128 ;  /* 0x000000606c80723c */ /* 0x000fec0000041880 */
[-C--:B0-----:R-:W-:Y:S06]  /*3d50*/  HMMA.16816.F32.BF16 R112, R104, R136.reuse, R112 ;  /* 0x000000886870723c */ /* 0x081fec0000041870 */
[----:B------:R-:W-:Y:S01]  /*3d60*/  HMMA.16816.F32.BF16 R120, R108, R136, R120 ;  /* 0x000000886c78723c */ /* 0x000fe20000041878 */
[C---:B------:R-:W-:Y:S01]  /*3d70*/  IMAD.SHL.U32 R20, R175.reuse, 0x2, RZ ;  /* 0x00000002af147824 */ /* 0x040fe200078e00ff */
[----:B------:R-:W-:Y:S01]  /*3d80*/  LOP3.LUT R18, R175, 0x60, RZ, 0xc0, !PT ;  /* 0x00000060af127812 */ /* 0x000fe200078ec0ff */
[----:B------:R-:W3:Y:S03]  /*3d90*/  LDL.64 R136, [R1+0x8] ;  /* 0x0000080001887983 */ /* 0x000ee60000100a00 */
[----:B-1----:R-:W-:Y:S06]  /*3da0*/  HMMA.16816.F32.BF16 R160, R104, R132, R160 ;  /* 0x0000008468a0723c */ /* 0x002fec00000418a0 */
[----:B------:R-:W-:Y:S06]  /*3db0*/  HMMA.16816.F32.BF16 R124, R144, R98, R124 ;  /* 0x00000062907c723c */ /* 0x000fec000004187c */
[-C--:B--2---:R-:W-:Y:S06]  /*3dc0*/  HMMA.16816.F32.BF16 R152, R108, R140.reuse, R152 ;  /* 0x0000008c6c98723c */ /* 0x084fec0000041898 */
[----:B------:R-:W-:Y:S01]  /*3dd0*/  HMMA.16816.F32.BF16 R116, R104, R140, R116 ;  /* 0x0000008c6874723c */ /* 0x000fe20000041874 */
[----:B------:R-:W-:Y:S01]  /*3de0*/  LOP3.LUT R20, R20, 0x6, RZ, 0xc0, !PT ;  /* 0x0000000614147812 */ /* 0x000fe200078ec0ff */
[----:B------:R-:W2:Y:S04]  /*3df0*/  LDL.64 R140, [R1+0x38] ;  /* 0x00003800018c7983 */ /* 0x000ea80000100a00 */
[----:B------:R-:W-:Y:S01]  /*3e00*/  HMMA.16816.F32.BF16 R148, R108, R132, R148 ;  /* 0x000000846c94723c */ /* 0x000fe20000041894 */
[----:B------:R-:W-:Y:S01]  /*3e10*/  LEA.HI R20, R18, R20, RZ, 0x1e ;  /* 0x0000001412147211 */ /* 0x000fe200078ff0ff */
[----:B------:R-:W4:Y:S04]  /*3e20*/  LDL.64 R132, [R1+0x18] ;  /* 0x0000180001847983 */ /* 0x000f280000100a00 */
[----:B------:R-:W-:Y:S01]  /*3e30*/  HMMA.16816.F32.BF16 R128, R156, R98, R128 ;  /* 0x000000629c80723c */ /* 0x000fe20000041880 */
[----:B------:R-:W-:-:S05]  /*3e40*/  VIADD R20, R20, UR4 ;  /* 0x0000000414147c36 */ /* 0x000fca0008000000 */
[----:B------:R-:W-:Y:S01]  /*3e50*/  HMMA.16816.F32.BF16 R112, R144, R138, R112 ;  /* 0x0000008a9070723c */ /* 0x000fe20000041870 */
[----:B------:R-:W-:-:S05]  /*3e60*/  VIADD R18, R20, 0x20 ;  /* 0x0000002014127836 */ /* 0x000fca0000000000 */
[----:B------:R-:W-:Y:S01]  /*3e70*/  HMMA.16816.F32.BF16 R120, R156, R138, R120 ;  /* 0x0000008a9c78723c */ /* 0x000fe20000041878 */
[----:B------:R-:W-:Y:S01]  /*3e80*/  FMUL R81, R124, UR9 ;  /* 0x000000097c517c20 */ /* 0x000fe20008400000 */
[----:B------:R-:W-:Y:S01]  /*3e90*/  FMUL R82, R126, UR9 ;  /* 0x000000097e527c20 */ /* 0x000fe20008400000 */
[----:B------:R-:W-:-:S03]  /*3ea0*/  ISETP.GE.AND P6, PT, R8, R18, PT ;  /* 0x000000120800720c */ /* 0x000fc60003fc6270 */
[----:B------:R-:W-:Y:S01]  /*3eb0*/  HMMA.16816.F32.BF16 R160, R144, R134, R160 ;  /* 0x0000008690a0723c */ /* 0x000fe200000418a0 */
[-C--:B------:R-:W-:Y:S01]  /*3ec0*/  ISETP.GE.AND P1, PT, R9, R18.reuse, PT ;  /* 0x000000120900720c */ /* 0x080fe20003f26270 */
[----:B------:R-:W-:Y:S01]  /*3ed0*/  FMUL R89, R125, UR9 ;  /* 0x000000097d597c20 */ /* 0x000fe20008400000 */
[----:B------:R-:W-:Y:S01]  /*3ee0*/  IADD3 R80, R20, 0x21, RZ ;  /* 0x0000002114507810 */ /* 0x000fe20007ffe0ff */
[----:B------:R-:W-:Y:S02]  /*3ef0*/  FMUL R88, R127, UR9 ;  /* 0x000000097f587c20 */ /* 0x000fe40008400000 */
[----:B------:R-:W-:Y:S01]  /*3f00*/  HMMA.16816.F32.BF16 R152, R156, R142, R152 ;  /* 0x0000008e9c98723c */ /* 0x000fe20000041898 */
[----:B------:R-:W-:-:S05]  /*3f10*/  ISETP.GE.AND P2, PT, R10, R18, PT ;  /* 0x000000120a00720c */ /* 0x000fca0003f46270 */
[----:B------:R-:W-:Y:S01]  /*3f20*/  HMMA.16816.F32.BF16 R116, R144, R142, R116 ;  /* 0x0000008e9074723c */ /* 0x000fe20000041874 */
[----:B------:R-:W-:Y:S01]  /*3f30*/  ISETP.GE.AND P3, PT, R11, R18, PT ;  /* 0x000000120b00720c */ /* 0x000fe20003f66270 */
[----:B------:R-:W-:Y:S01]  /*3f40*/  FMUL R83, R128, UR9 ;  /* 0x0000000980537c20 */ /* 0x000fe20008400000 */
[----:B------:R-:W-:Y:S01]  /*3f50*/  FSEL R81, R81, -INF , P6 ;  /* 0xff80000051517808 */ /* 0x000fe20003000000 */
[----:B------:R-:W-:Y:S01]  /*3f60*/  FMUL R18, R130, UR9 ;  /* 0x0000000982127c20 */ /* 0x000fe20008400000 */
[----:B------:R-:W-:Y:S01]  /*3f70*/  FSEL R82, R82, -INF , P1 ;  /* 0xff80000052527808 */ /* 0x000fe20000800000 */
[----:B------:R-:W-:Y:S01]  /*3f80*/  HMMA.16816.F32.BF16 R148, R156, R134, R148 ;  /* 0x000000869c94723c */ /* 0x000fe20000041894 */
[-C--:B------:R-:W-:Y:S01]  /*3f90*/  ISETP.GE.AND P4, PT, R8, R80.reuse, PT ;  /* 0x000000500800720c */ /* 0x080fe20003f86270 */
[----:B------:R-:W-:Y:S01]  /*3fa0*/  FMUL R90, R112, UR9 ;  /* 0x00000009705a7c20 */ /* 0x000fe20008400000 */
[-C--:B------:R-:W-:Y:S01]  /*3fb0*/  ISETP.GE.AND P5, PT, R9, R80.reuse, PT ;  /* 0x000000500900720c */ /* 0x080fe20003fa6270 */
[----:B------:R-:W-:Y:S01]  /*3fc0*/  FMUL R91, R114, UR9 ;  /* 0x00000009725b7c20 */ /* 0x000fe20008400000 */
[-C--:B------:R-:W-:Y:S01]  /*3fd0*/  ISETP.GE.AND P6, PT, R10, R80.reuse, PT ;  /* 0x000000500a00720c */ /* 0x080fe20003fc6270 */
[----:B------:R-:W-:Y:S01]  /*3fe0*/  FMUL R97, R129, UR9 ;  /* 0x0000000981617c20 */ /* 0x000fe20008400000 */
[----:B------:R-:W-:Y:S01]  /*3ff0*/  ISETP.GE.AND P1, PT, R11, R80, PT ;  /* 0x000000500b00720c */ /* 0x000fe20003f26270 */
[----:B------:R-:W-:Y:S01]  /*4000*/  VIADD R80, R20, 0x40 ;  /* 0x0000004014507836 */ /* 0x000fe20000000000 */
[----:B------:R-:W-:Y:S01]  /*4010*/  FSEL R83, R83, -INF , P2 ;  /* 0xff80000053537808 */ /* 0x000fe20001000000 */
[----:B------:R-:W-:Y:S01]  /*4020*/  FMUL R87, R131, UR9 ;  /* 0x0000000983577c20 */ /* 0x000fe20008400000 */
[----:B------:R-:W-:Y:S01]  /*4030*/  FSEL R18, R18, -INF , P3 ;  /* 0xff80000012127808 */ /* 0x000fe20001800000 */
[----:B------:R-:W-:Y:S01]  /*4040*/  FMUL R100, R121, UR9 ;  /* 0x0000000979647c20 */ /* 0x000fe20008400000 */
[----:B------:R-:W-:Y:S01]  /*4050*/  FSEL R89, R89, -INF , P4 ;  /* 0xff80000059597808 */ /* 0x000fe20002000000 */
[----:B------:R-:W-:Y:S01]  /*4060*/  FMUL R101, R123, UR9 ;  /* 0x000000097b657c20 */ /* 0x000fe20008400000 */
[----:B------:R-:W-:Y:S01]  /*4070*/  FSEL R88, R88, -INF , P5 ;  /* 0xff80000058587808 */ /* 0x000fe20002800000 */
[----:B------:R-:W-:Y:S01]  /*4080*/  FMUL R92, R113, UR9 ;  /* 0x00000009715c7c20 */ /* 0x000fe20008400000 */
        /* <DEDUP_REMOVED lines=28> */
[CC--:B------:R-:W-:Y:S01]  /*4250*/  ISETP.GE.AND P2, PT, R8.reuse, R20.reuse, PT ;  /* 0x000000140800720c */ /* 0x0c0fe20003f46270 */
[----:B------:R-:W-:Y:S01]  /*4260*/  FMUL R110, R163, UR9 ;  /* 0x00000009a36e7c20 */ /* 0x000fe20008400000 */
[----:B------:R-:W-:Y:S01]  /*4270*/  ISETP.GT.AND P3, PT, R8, R20, PT ;  /* 0x000000140800720c */ /* 0x000fe20003f64270 */
[----:B------:R-:W-:Y:S01]  /*4280*/  FMUL R105, R150, UR9 ;  /* 0x0000000996697c20 */ /* 0x000fe20008400000 */
[----:B------:R-:W-:Y:S01]  /*4290*/  FSEL R92, R92, -INF , P6 ;  /* 0xff8000005c5c7808 */ /* 0x000fe20003000000 */
[----:B------:R-:W-:Y:S01]  /*42a0*/  FMUL R104, R151, UR9 ;  /* 0x0000000997687c20 */ /* 0x000fe20008400000 */
[----:B------:R-:W-:Y:S01]  /*42b0*/  FSEL R93, R93, -INF , P1 ;  /* 0xff8000005d5d7808 */ /* 0x000fe20000800000 */
[----:B------:R-:W-:Y:S01]  /*42c0*/  FMUL R106, R153, UR9 ;  /* 0x00000009996a7c20 */ /* 0x000fe20008400000 */
[----:B------:R-:W-:Y:S01]  /*42d0*/  FSEL R98, R98, -INF , P4 ;  /* 0xff80000062627808 */ /* 0x000fe20002000000 */
[----:B------:R-:W-:Y:S01]  /*42e0*/  FMUL R108, R119, UR9 ;  /* 0x00000009776c7c20 */ /* 0x000fe20008400000 */
[----:B------:R-:W-:Y:S01]  /*42f0*/  FSEL R99, R99, -INF , P5 ;  /* 0xff80000063637808 */ /* 0x000fe20002800000 */
[----:B------:R-:W5:Y:S01]  /*4300*/  LDL.64 R144, [R1+0x28] ;  /* 0x0000280001907983 */ /* 0x000f620000100a00 */
[----:B------:R-:W-:-:S02]  /*4310*/  ISETP.GE.AND P6, PT, R10, R80, PT ;  /* 0x000000500a00720c */ /* 0x000fc40003fc6270 */
[-C--:B------:R-:W-:Y:S01]  /*4320*/  ISETP.GE.AND P1, PT, R11, R80.reuse, PT ;  /* 0x000000500b00720c */ /* 0x080fe20003f26270 */
[----:B------:R-:W2:Y:S01]  /*4330*/  LDL.64 R138, [R1+0x10] ;  /* 0x00001000018a7983 */ /* 0x000ea20000100a00 */
[-C--:B------:R-:W-:Y:S02]  /*4340*/  ISETP.GE.AND P4, PT, R8, R80.reuse, PT ;  /* 0x000000500800720c */ /* 0x080fe40003f86270 */
[----:B------:R-:W-:Y:S01]  /*4350*/  ISETP.GE.AND P5, PT, R9, R80, PT ;  /* 0x000000500900720c */ /* 0x000fe20003fa6270 */
[----:B------:R-:W2:Y:S01]  /*4360*/  LDL.64 R142, [R1+0x20] ;  /* 0x00002000018e7983 */ /* 0x000ea20000100a00 */
[----:B------:R-:W-:Y:S02]  /*4370*/  FSEL R111, R111, -INF , P2 ;  /* 0xff8000006f6f7808 */ /* 0x000fe40001000000 */
[----:B------:R-:W-:Y:S01]  /*4380*/  FSEL R112, R112, -INF , P3 ;  /* 0xff80000070707808 */ /* 0x000fe20001800000 */
[----:B------:R-:W2:Y:S01]  /*4390*/  LDL.64 R130, [R1] ;  /* 0x0000000001827983 */ /* 0x000ea20000100a00 */
[----:B------:R-:W-:-:S02]  /*43a0*/  FSEL R102, R102, -INF , P6 ;  /* 0xff80000066667808 */ /* 0x000fc40003000000 */
[----:B------:R-:W-:Y:S01]  /*43b0*/  FSEL R103, R103, -INF , P1 ;  /* 0xff80000067677808 */ /* 0x000fe20000800000 */
[----:B------:R-:W2:Y:S01]  /*43c0*/  LDL.64 R134, [R1+0x30] ;  /* 0x0000300001867983 */ /* 0x000ea20000100a00 */
[----:B------:R-:W-:Y:S02]  /*43d0*/  FSEL R94, R94, -INF , P4 ;  /* 0xff8000005e5e7808 */ /* 0x000fe40002000000 */
[----:B------:R-:W-:Y:S02]  /*43e0*/  FSEL R95, R95, -INF , P5 ;  /* 0xff8000005f5f7808 */ /* 0x000fe40002800000 */
[CC--:B------:R-:W-:Y:S02]  /*43f0*/  ISETP.GE.AND P6, PT, R10.reuse, R20.reuse, PT ;  /* 0x000000140a00720c */ /* 0x0c0fe40003fc6270 */
[-C--:B------:R-:W-:Y:S02]  /*4400*/  ISETP.GT.AND P1, PT, R10, R20.reuse, PT ;  /* 0x000000140a00720c */ /* 0x080fe40003f24270 */
[----:B------:R-:W-:-:S02]  /*4410*/  ISETP.GE.AND P4, PT, R9, R20, PT ;  /* 0x000000140900720c */ /* 0x000fc40003f86270 */
[----:B------:R-:W-:Y:S02]  /*4420*/  ISETP.GT.AND P5, PT, R9, R20, PT ;  /* 0x000000140900720c */ /* 0x000fe40003fa4270 */
[----:B------:R-:W-:Y:S02]  /*4430*/  FMNMX R116, R111, R112, !PT ;  /* 0x000000706f747209 */ /* 0x000fe40007800000 */
[----:B------:R-:W-:Y:S02]  /*4440*/  FSEL R107, R107, -INF , P6 ;  /* 0xff8000006b6b7808 */ /* 0x000fe40003000000 */
[----:B------:R-:W-:Y:S02]  /*4450*/  FSEL R96, R96, -INF , P1 ;  /* 0xff80000060607808 */ /* 0x000fe40000800000 */
[----:B------:R-:W-:Y:S02]  /*4460*/  FSEL R109, R109, -INF , P4 ;  /* 0xff8000006d6d7808 */ /* 0x000fe40002000000 */
[----:B------:R-:W-:-:S02]  /*4470*/  FSEL R110, R110, -INF , P5 ;  /* 0xff8000006e6e7808 */ /* 0x000fc40002800000 */
[----:B------:R-:W-:Y:S02]  /*4480*/  FMNMX R116, R81, R116, !PT ;  /* 0x0000007451747209 */ /* 0x000fe40007800000 */
[----:B------:R-:W-:Y:S02]  /*4490*/  FMNMX R114, R107, R96, !PT ;  /* 0x000000606b727209 */ /* 0x000fe40007800000 */
[CC--:B------:R-:W-:Y:S02]  /*44a0*/  ISETP.GE.AND P2, PT, R11.reuse, R20.reuse, PT ;  /* 0x000000140b00720c */ /* 0x0c0fe40003f46270 */
[----:B------:R-:W-:Y:S02]  /*44b0*/  ISETP.GT.AND P3, PT, R11, R20, PT ;  /* 0x000000140b00720c */ /* 0x000fe40003f64270 */
[----:B------:R-:W-:Y:S02]  /*44c0*/  FMNMX R80, R109, R110, !PT ;  /* 0x0000006e6d507209 */ /* 0x000fe40007800000 */
[----:B------:R-:W-:-:S02]  /*44d0*/  FMNMX R116, R89, R116, !PT ;  /* 0x0000007459747209 */ /* 0x000fc40007800000 */
[----:B------:R-:W-:Y:S02]  /*44e0*/  FMNMX R114, R83, R114, !PT ;  /* 0x0000007253727209 */ /* 0x000fe40007800000 */
[----:B------:R-:W-:Y:S02]  /*44f0*/  IADD3 R20, R20, 0x61, RZ ;  /* 0x0000006114147810 */ /* 0x000fe40007ffe0ff */
[----:B------:R-:W-:Y:S02]  /*4500*/  FSEL R105, R105, -INF , P2 ;  /* 0xff80000069697808 */ /* 0x000fe40001000000 */
[----:B------:R-:W-:Y:S02]  /*4510*/  FSEL R104, R104, -INF , P3 ;  /* 0xff80000068687808 */ /* 0x000fe40001800000 */
[----:B------:R-:W-:Y:S02]  /*4520*/  FMNMX R80, R82, R80, !PT ;  /* 0x0000005052507209 */ /* 0x000fe40007800000 */
[----:B------:R-:W-:Y:S01]  /*4530*/  FMNMX R116, R90, R116, !PT ;  /* 0x000000745a747209 */ /* 0x000fe20007800000 */
[----:B------:R-:W-:Y:S01]  /*4540*/  FMUL R113, R117, UR9 ;  /* 0x0000000975717c20 */ /* 0x000fe20008400000 */
[----:B------:R-:W-:-:S02]  /*4550*/  FMNMX R114, R97, R114, !PT ;  /* 0x0000007261727209 */ /* 0x000fc40007800000 */
[----:B------:R-:W-:Y:S02]  /*4560*/  ISETP.GE.AND P4, PT, R8, R20, PT ;  /* 0x000000140800720c */ /* 0x000fe40003f86270 */
[----:B------:R-:W-:Y:S02]  /*4570*/  FMNMX R115, R105, R104, !PT ;  /* 0x0000006869737209 */ /* 0x000fe40007800000 */
[----:B------:R-:W-:Y:S02]  /*4580*/  FMNMX R80, R88, R80, !PT ;  /* 0x0000005058507209 */ /* 0x000fe40007800000 */
[----:B------:R-:W-:Y:S02]  /*4590*/  FMNMX R116, R92, R116, !PT ;  /* 0x000000745c747209 */ /* 0x000fe40007800000 */
[----:B------:R-:W-:Y:S02]  /*45a0*/  FMNMX R114, R98, R114, !PT ;  /* 0x0000007262727209 */ /* 0x000fe40007800000 */
[----:B------:R-:W-:-:S02]  /*45b0*/  FSEL R113, R113, -INF , P4 ;  /* 0xff80000071717808 */ /* 0x000fc40002000000 */
[----:B------:R-:W-:Y:S02]  /*45c0*/  FMNMX R115, R18, R115, !PT ;  /* 0x0000007312737209 */ /* 0x000fe40007800000 */
[----:B------:R-:W-:Y:S02]  /*45d0*/  FMNMX R80, R91, R80, !PT ;  /* 0x000000505b507209 */ /* 0x000fe40007800000 */
[----:B------:R-:W-:Y:S02]  /*45e0*/  FMNMX R116, R94, R116, !PT ;  /* 0x000000745e747209 */ /* 0x000fe40007800000 */
[----:B------:R-:W-:Y:S02]  /*45f0*/  ISETP.GE.AND P6, PT, R10, R20, PT ;  /* 0x000000140a00720c */ /* 0x000fe40003fc6270 */
[----:B------:R-:W-:Y:S02]  /*4600*/  FMNMX R114, R100, R114, !PT ;  /* 0x0000007264727209 */ /* 0x000fe40007800000 */
[----:B------:R-:W-:-:S02]  /*4610*/  ISETP.GE.AND P5, PT, R9, R20, PT ;  /* 0x000000140900720c */ /* 0x000fc40003fa6270 */
[----:B------:R-:W-:Y:S02]  /*4620*/  FMNMX R115, R87, R115, !PT ;  /* 0x0000007357737209 */ /* 0x000fe40007800000 */
[----:B------:R-:W-:Y:S02]  /*4630*/  FMNMX R80, R93, R80, !PT ;  /* 0x000000505d507209 */ /* 0x000fe40007800000 */
[----:B------:R-:W-:Y:S02]  /*4640*/  FMNMX R116, R113, R116, !PT ;  /* 0x0000007471747209 */ /* 0x000fe40007800000 */
[----:B------:R-:W-:Y:S02]  /*4650*/  FSEL R106, R106, -INF , P6 ;  /* 0xff8000006a6a7808 */ /* 0x000fe40003000000 */
[----:B------:R-:W-:Y:S01]  /*4660*/  FMNMX R114, R102, R114, !PT ;  /* 0x0000007266727209 */ /* 0x000fe20007800000 */
[----:B------:R-:W0:Y:S01]  /*4670*/  SHFL.BFLY PT, R86, R116, 0x2, 0x1f ;  /* 0x0c401f0074567f89 */ /* 0x000e2200000e0000 */
[----:B------:R-:W-:-:S02]  /*4680*/  FSEL R108, R108, -INF , P5 ;  /* 0xff8000006c6c7808 */ /* 0x000fc40002800000 */
[----:B------:R-:W-:Y:S02]  /*4690*/  FMNMX R115, R99, R115, !PT ;  /* 0x0000007363737209 */ /* 0x000fe40007800000 */
[----:B------:R-:W-:Y:S01]  /*46a0*/  FMNMX R80, R95, R80, !PT ;  /* 0x000000505f507209 */ /* 0x000fe20007800000 */
[----:B------:R-:W-:Y:S01]  /*46b0*/  FMUL R123, R155, UR9 ;  /* 0x000000099b7b7c20 */ /* 0x000fe20008400000 */
[----:B------:R-:W-:Y:S02]  /*46c0*/  FMNMX R114, R106, R114, !PT ;  /* 0x000000726a727209 */ /* 0x000fe40007800000 */
[----:B------:R-:W-:Y:S02]  /*46d0*/  ISETP.GE.AND P1, PT, R11, R20, PT ;  /* 0x000000140b00720c */ /* 0x000fe40003f26270 */
[----:B------:R-:W-:Y:S02]  /*46e0*/  FMNMX R115, R101, R115, !PT ;  /* 0x0000007365737209 */ /* 0x000fe40007800000 */
[----:B------:R-:W-:Y:S01]  /*46f0*/  FMNMX R80, R108, R80, !PT ;  /* 0x000000506c507209 */ /* 0x000fe20007800000 */
[----:B------:R-:W1:Y:S01]  /*4700*/  SHFL.BFLY PT, R84, R114, 0x2, 0x1f ;  /* 0x0c401f0072547f89 */ /* 0x000e6200000e0000 */
[----:B------:R-:W-:-:S02]  /*4710*/  FSEL R123, R123, -INF , P1 ;  /* 0xff8000007b7b7808 */ /* 0x000fc40000800000 */
[----:B------:R-:W-:Y:S01]  /*4720*/  FMNMX R115, R103, R115, !PT ;  /* 0x0000007367737209 */ /* 0x000fe20007800000 */
[----:B------:R-:W1:Y:S03]  /*4730*/  SHFL.BFLY PT, R85, R80, 0x2, 0x1f ;  /* 0x0c401f0050557f89 */ /* 0x000e6600000e0000 */
[----:B------:R-:W-:-:S05]  /*4740*/  FMNMX R115, R123, R115, !PT ;  /* 0x000000737b737209 */ /* 0x000fca0007800000 */
[----:B------:R-:W1:Y:S01]  /*4750*/  SHFL.BFLY PT, R20, R115, 0x2, 0x1f ;  /* 0x0c401f0073147f89 */ /* 0x000e6200000e0000 */
[----:B0-----:R-:W-:-:S05]  /*4760*/  FMNMX R116, R116, R86, !PT ;  /* 0x0000005674747209 */ /* 0x001fca0007800000 */
[----:B------:R-:W0:Y:S01]  /*4770*/  SHFL.BFLY PT, R86, R116, 0x1, 0x1f ;  /* 0x0c201f0074567f89 */ /* 0x000e2200000e0000 */
[----:B-1----:R-:W-:Y:S02]  /*4780*/  FMNMX R114, R114, R84, !PT ;  /* 0x0000005472727209 */ /* 0x002fe40007800000 */
[----:B------:R-:W-:-:S03]  /*4790*/  FMNMX R80, R80, R85, !PT ;  /* 0x0000005550507209 */ /* 0x000fc60007800000 */
[----:B------:R-:W1:Y:S04]  /*47a0*/  SHFL.BFLY PT, R84, R114, 0x1, 0x1f ;  /* 0x0c201f0072547f89 */ /* 0x000e6800000e0000 */
[----:B------:R-:W1:Y:S01]  /*47b0*/  SHFL.BFLY PT, R85, R80, 0x1, 0x1f ;  /* 0x0c201f0050557f89 */ /* 0x000e6200000e0000 */
[----:B------:R-:W-:-:S05]  /*47c0*/  FMNMX R115, R115, R20, !PT ;  /* 0x0000001473737209 */ /* 0x000fca0007800000 */
[----:B------:R-:W3:Y:S01]  /*47d0*/  SHFL.BFLY PT, R20, R115, 0x1, 0x1f ;  /* 0x0c201f0073147f89 */ /* 0x000ee200000e0000 */
[----:B0-----:R-:W-:Y:S02]  /*47e0*/  FMNMX R116, R116, R86, !PT ;  /* 0x0000005674747209 */ /* 0x001fe40007800000 */
[----:B------:R-:W-:Y:S02]  /*47f0*/  SHF.R.U32.HI R86, RZ, 0x2, R204 ;  /* 0x00000002ff567819 */ /* 0x000fe400000116cc */
[----:B------:R-:W-:Y:S02]  /*4800*/  LOP3.LUT R252, R204, 0x7f, RZ, 0xc0, !PT ;  /* 0x0000007fccfc7812 */ /* 0x000fe400078ec0ff */
[----:B------:R-:W-:Y:S02]  /*4810*/  SGXT.U32 R86, R86, 0x3 ;  /* 0x000000035656781a */ /* 0x000fe40000000000 */
[----:B------:R-:W-:Y:S02]  /*4820*/  SHF.R.U32.HI R122, RZ, 0x3, R252 ;  /* 0x00000003ff7a7819 */ /* 0x000fe400000116fc */
[----:B-1----:R-:W-:-:S02]  /*4830*/  FMNMX R114, R114, R84, !PT ;  /* 0x0000005472727209 */ /* 0x002fc40007800000 */
[----:B------:R-:W-:Y:S02]  /*4840*/  LOP3.LUT R84, R204, 0x1c, RZ, 0xc0, !PT ;  /* 0x0000001ccc547812 */ /* 0x000fe400078ec0ff */
[----:B------:R-:W-:Y:S02]  /*4850*/  FMNMX R80, R80, R85, !PT ;  /* 0x0000005550507209 */ /* 0x000fe40007800000 */
[C---:B------:R-:W-:Y:S02]  /*4860*/  LOP3.LUT R85, R86.reuse, 0x8, RZ, 0xfc, !PT ;  /* 0x0000000856557812 */ /* 0x040fe400078efcff */
[C---:B------:R-:W-:Y:S02]  /*4870*/  LOP3.LUT R155, R86.reuse, 0x18, RZ, 0xfc, !PT ;  /* 0x00000018569b7812 */ /* 0x040fe400078efcff */
[----:B------:R-:W-:Y:S02]  /*4880*/  LOP3.LUT R86, R86, 0x10, RZ, 0xfc, !PT ;  /* 0x0000001056567812 */ /* 0x000fe400078efcff */
[----:B------:R-:W-:-:S02]  /*4890*/  LEA R84, R84, UR6, 0x2 ;  /* 0x0000000654547c11 */ /* 0x000fc4000f8e10ff */
[----:B------:R-:W-:Y:S02]  /*48a0*/  LOP3.LUT R122, R122, 0xc, RZ, 0xc0, !PT ;  /* 0x0000000c7a7a7812 */ /* 0x000fe400078ec0ff */
[----:B------:R-:W-:Y:S02]  /*48b0*/  LEA R85, R85, UR6, 0x4 ;  /* 0x0000000655557c11 */ /* 0x000fe4000f8e20ff */
[----:B------:R-:W-:Y:S02]  /*48c0*/  LEA R155, R155, UR6, 0x4 ;  /* 0x000000069b9b7c11 */ /* 0x000fe4000f8e20ff */
[----:B------:R-:W-:Y:S02]  /*48d0*/  LEA R86, R86, UR6, 0x4 ;  /* 0x0000000656567c11 */ /* 0x000fe4000f8e20ff */
[----:B---3--:R-:W-:Y:S01]  /*48e0*/  FMNMX R115, R115, R20, !PT ;  /* 0x0000001473737209 */ /* 0x008fe20007800000 */
[----:B------:R-:W-:Y:S01]  /*48f0*/  IMAD.IADD R20, R84, 0x1, R122 ;  /* 0x0000000154147824 */ /* 0x000fe200078e027a */
[----:B------:R-:W-:Y:S01]  /*4900*/  BAR.SYNC.DEFER_BLOCKING 0x0 ;  /* 0x0000000000007b1d */ /* 0x000fe20000010000 */
[----:B------:R-:W-:-:S02]  /*4910*/  IMAD.IADD R120, R122, 0x1, R85 ;  /* 0x000000017a787824 */ /* 0x000fc400078e0255 */
[C---:B------:R-:W-:Y:S01]  /*4920*/  IMAD.IADD R121, R122.reuse, 0x1, R155 ;  /* 0x000000017a797824 */ /* 0x040fe200078e029b */
[----:B------:R-:W-:Y:S02]  /*4930*/  IADD3 R122, R122, R86, RZ ;  /* 0x000000567a7a7210 */ /* 0x000fe40007ffe0ff */
[----:B------:R-:W-:Y:S04]  /*4940*/  @!P0 STS [R20], R116 ;  /* 0x0000007414008388 */ /* 0x000fe80000000800 */
[----:B------:R-:W-:Y:S04]  /*4950*/  @!P0 STS [R120], R80 ;  /* 0x0000005078008388 */ /* 0x000fe80000000800 */
[----:B------:R-:W-:Y:S04]  /*4960*/  @!P0 STS [R122], R114 ;  /* 0x000000727a008388 */ /* 0x000fe80000000800 */
[----:B------:R-:W-:Y:S01]  /*4970*/  @!P0 STS [R121], R115 ;  /* 0x0000007379008388 */ /* 0x000fe20000000800 */
[----:B------:R-:W-:-:S04]  /*4980*/  LOP3.LUT R154, R175, 0x7f, RZ, 0xc0, !PT ;  /* 0x0000007faf9a7812 */ /* 0x000fc800078ec0ff */
[----:B------:R-:W-:Y:S01]  /*4990*/  LEA R154, R154, UR6, 0x2 ;  /* 0x000000069a9a7c11 */ /* 0x000fe2000f8e10ff */
[----:B------:R-:W-:Y:S06]  /*49a0*/  BAR.SYNC.DEFER_BLOCKING 0x0 ;  /* 0x0000000000007b1d */ /* 0x000fec0000010000 */
[----:B------:R-:W0:Y:S04]  /*49b0*/  LDS R80, [R154] ;  /* 0x000000009a507984 */ /* 0x000e280000000800 */
[----:B0-----:R-:W0:Y:S02]  /*49c0*/  SHFL.BFLY PT, R114, R80, 0x2, 0x1f ;  /* 0x0c401f0050727f89 */ /* 0x001e2400000e0000 */
[----:B0-----:R-:W-:-:S05]  /*49d0*/  FMNMX R114, R80, R114, !PT ;  /* 0x0000007250727209 */ /* 0x001fca0007800000 */
[----:B------:R-:W0:Y:S02]  /*49e0*/  SHFL.BFLY PT, R80, R114, 0x1, 0x1f ;  /* 0x0c201f0072507f89 */ /* 0x000e2400000e0000 */
[----:B0-----:R-:W-:-:S05]  /*49f0*/  FMNMX R80, R114, R80, !PT ;  /* 0x0000005072507209 */ /* 0x001fca0007800000 */
[----:B------:R-:W-:Y:S01]  /*4a00*/  @!P0 STS [R154], R80 ;  /* 0x000000509a008388 */ /* 0x000fe20000000800 */
[----:B------:R-:W-:Y:S06]  /*4a10*/  BAR.SYNC.DEFER_BLOCKING 0x0 ;  /* 0x0000000000007b1d */ /* 0x000fec0000010000 */
[----:B------:R-:W0:Y:S04]  /*4a20*/  LDS R80, [R84] ;  /* 0x0000000054507984 */ /* 0x000e280000000800 */
[----:B------:R-:W1:Y:S01]  /*4a30*/  LDS R114, [R85] ;  /* 0x0000000055727984 */ /* 0x000e620000000800 */
[----:B0-----:R-:W-:-:S05]  /*4a40*/  FMNMX R80, R80, R4, !PT ;  /* 0x0000000450507209 */ /* 0x001fca0007800000 */
[----:B------:R-:W-:-:S04]  /*4a50*/  FADD R81, R81, -R80 ;  /* 0x8000005051517221 */ /* 0x000fc80000000000 */
[----:B------:R-:W-:-:S04]  /*4a60*/  FMUL R81, R81, 1.4426950216293334961 ;  /* 0x3fb8aa3b51517820 */ /* 0x000fc80000400000 */
[----:B------:R0:W-:Y:S02]  /*4a70*/  MUFU.EX2 R117, R81 ;  /* 0x0000005100757308 */ /* 0x0001e40000000800 */
[----:B0-----:R-:W-:-:S04]  /*4a80*/  FADD R81, R90, -R80 ;  /* 0x800000505a517221 */ /* 0x001fc80000000000 */
[----:B------:R-:W-:Y:S01]  /*4a90*/  FMUL R81, R81, 1.4426950216293334961 ;  /* 0x3fb8aa3b51517820 */ /* 0x000fe20000400000 */
[--C-:B------:R-:W-:Y:S01]  /*4aa0*/  FADD R118, R111, -R80.reuse ;  /* 0x800000506f767221 */ /* 0x100fe20000000000 */
[--C-:B------:R-:W-:Y:S01]  /*4ab0*/  FADD R94, R94, -R80.reuse ;  /* 0x800000505e5e7221 */ /* 0x100fe20000000000 */
[----:B------:R-:W0:Y:S01]  /*4ac0*/  LDS R111, [R86] ;  /* 0x00000000566f7984 */ /* 0x000e220000000800 */
[----:B------:R1:W-:Y:S01]  /*4ad0*/  MUFU.EX2 R116, R81 ;  /* 0x0000005100747308 */ /* 0x0003e20000000800 */
[----:B------:R-:W-:Y:S01]  /*4ae0*/  FADD R113, R113, -R80 ;  /* 0x8000005071717221 */ /* 0x000fe20000000000 */
[----:B------:R-:W-:Y:S01]  /*4af0*/  FMUL R94, R94, 1.4426950216293334961 ;  /* 0x3fb8aa3b5e5e7820 */ /* 0x000fe20000400000 */
[----:B-1----:R-:W-:-:S05]  /*4b00*/  FMNMX R81, R114, R174, !PT ;  /* 0x000000ae72517209 */ /* 0x002fca0007800000 */
[--C-:B------:R-:W-:Y:S01]  /*4b10*/  FADD R82, R82, -R81.reuse ;  /* 0x8000005152527221 */ /* 0x100fe20000000000 */
[----:B------:R-:W-:Y:S01]  /*4b20*/  FADD R88, R88, -R81 ;  /* 0x8000005158587221 */ /* 0x000fe20000000000 */
[----:B------:R1:W-:Y:S02]  /*4b30*/  MUFU.EX2 R115, R94 ;  /* 0x0000005e00737308 */ /* 0x0003e40000000800 */
[----:B------:R-:W-:Y:S01]  /*4b40*/  FMUL R82, R82, 1.4426950216293334961 ;  /* 0x3fb8aa3b52527820 */ /* 0x000fe20000400000 */
[----:B------:R-:W-:Y:S01]  /*4b50*/  FMUL R88, R88, 1.4426950216293334961 ;  /* 0x3fb8aa3b58587820 */ /* 0x000fe20000400000 */
[----:B------:R-:W-:Y:S01]  /*4b60*/  FADD R112, R112, -R80 ;  /* 0x8000005070707221 */ /* 0x000fe20000000000 */
[----:B-1----:R-:W-:-:S03]  /*4b70*/  FMUL R94, R113, 1.4426950216293334961 ;  /* 0x3fb8aa3b715e7820 */ /* 0x002fc60000400000 */
[----:B------:R1:W-:Y:S01]  /*4b80*/  MUFU.EX2 R113, R82 ;  /* 0x0000005200717308 */ /* 0x0003e20000000800 */
[----:B------:R-:W-:Y:S01]  /*4b90*/  FMUL R112, R112, 1.4426950216293334961 ;  /* 0x3fb8aa3b70707820 */ /* 0x000fe20000400000 */
[----:B-1----:R-:W-:-:S06]  /*4ba0*/  FADD R82, R91, -R81 ;  /* 0x800000515b527221 */ /* 0x002fcc0000000000 */
[----:B------:R1:W-:Y:S02]  /*4bb0*/  MUFU.EX2 R91, R88 ;  /* 0x00000058005b7308 */ /* 0x0003e40000000800 */
[----:B-1----:R-:W-:-:S04]  /*4bc0*/  FADD R88, R93, -R81 ;  /* 0x800000515d587221 */ /* 0x002fc80000000000 */
[----:B------:R-:W-:Y:S02]  /*4bd0*/  FMUL R88, R88, 1.4426950216293334961 ;  /* 0x3fb8aa3b58587820 */ /* 0x000fe40000400000 */
[----:B------:R-:W-:Y:S08]  /*4be0*/  MUFU.EX2 R119, R112 ;  /* 0x0000007000777308 */ /* 0x000ff00000000800 */
[----:B------:R1:W-:Y:S02]  /*4bf0*/  MUFU.EX2 R112, R88 ;  /* 0x0000005800707308 */ /* 0x0003e40000000800 */
[----:B-1----:R-:W1:Y:S01]  /*4c00*/  LDS R88, [R155] ;  /* 0x000000009b587984 */ /* 0x002e620000000800 */
[----:B------:R-:W-:Y:S01]  /*4c10*/  FMUL R82, R82, 1.4426950216293334961 ;  /* 0x3fb8aa3b52527820 */ /* 0x000fe20000400000 */
[--C-:B------:R-:W-:Y:S01]  /*4c20*/  FADD R109, R109, -R81.reuse ;  /* 0x800000516d6d7221 */ /* 0x100fe20000000000 */
[----:B------:R-:W-:Y:S01]  /*4c30*/  FADD R108, R108, -R81 ;  /* 0x800000516c6c7221 */ /* 0x000fe20000000000 */
[----:B------:R-:W-:-:S02]  /*4c40*/  FADD R89, R89, -R80 ;  /* 0x8000005059597221 */ /* 0x000fc40000000000 */
[----:B------:R0:W-:Y:S01]  /*4c50*/  MUFU.EX2 R93, R82 ;  /* 0x00000052005d7308 */ /* 0x0001e20000000800 */
[----:B------:R-:W-:Y:S01]  /*4c60*/  FMUL R109, R109, 1.4426950216293334961 ;  /* 0x3fb8aa3b6d6d7820 */ /* 0x000fe20000400000 */
[--C-:B------:R-:W-:Y:S01]  /*4c70*/  FADD R110, R110, -R81.reuse ;  /* 0x800000516e6e7221 */ /* 0x100fe20000000000 */
[----:B------:R-:W-:Y:S01]  /*4c80*/  FMUL R118, R118, 1.4426950216293334961 ;  /* 0x3fb8aa3b76767820 */ /* 0x000fe20000400000 */
[----:B------:R-:W-:Y:S01]  /*4c90*/  FADD R92, R92, -R80 ;  /* 0x800000505c5c7221 */ /* 0x000fe20000000000 */
[----:B------:R-:W-:Y:S01]  /*4ca0*/  FADD R95, R95, -R81 ;  /* 0x800000515f5f7221 */ /* 0x000fe20000000000 */
[----:B------:R-:W-:Y:S01]  /*4cb0*/  BAR.SYNC.DEFER_BLOCKING 0x0 ;  /* 0x0000000000007b1d */ /* 0x000fe20000010000 */
[----:B0-----:R-:W-:-:S05]  /*4cc0*/  FMNMX R82, R111, R3, !PT ;  /* 0x000000036f527209 */ /* 0x001fca0007800000 */
[----:B------:R-:W-:Y:S01]  /*4cd0*/  FADD R83, R83, -R82 ;  /* 0x8000005253537221 */ /* 0x000fe20000000000 */
[----:B------:R-:W-:Y:S03]  /*4ce0*/  MUFU.EX2 R114, R109 ;  /* 0x0000006d00727308 */ /* 0x000fe60000000800 */
[----:B------:R-:W-:Y:S01]  /*4cf0*/  FMUL R83, R83, 1.4426950216293334961 ;  /* 0x3fb8aa3b53537820 */ /* 0x000fe20000400000 */
[----:B------:R-:W-:-:S04]  /*4d00*/  FMUL R108, R108, 1.4426950216293334961 ;  /* 0x3fb8aa3b6c6c7820 */ /* 0x000fc80000400000 */
[----:B------:R0:W-:Y:S02]  /*4d10*/  MUFU.EX2 R109, R83 ;  /* 0x00000053006d7308 */ /* 0x0001e40000000800 */
[----:B0-----:R-:W-:-:S06]  /*4d20*/  FADD R83, R98, -R82 ;  /* 0x8000005262537221 */ /* 0x001fcc0000000000 */
[----:B------:R-:W-:Y:S01]  /*4d30*/  MUFU.EX2 R111, R108 ;  /* 0x0000006c006f7308 */ /* 0x000fe20000000800 */
[----:B------:R-:W-:Y:S01]  /*4d40*/  FMUL R83, R83, 1.4426950216293334961 ;  /* 0x3fb8aa3b53537820 */ /* 0x000fe20000400000 */
[----:B------:R-:W-:Y:S01]  /*4d50*/  FADD R97, R97, -R82 ;  /* 0x8000005261617221 */ /* 0x000fe20000000000 */
[----:B------:R-:W-:-:S05]  /*4d60*/  FMUL R89, R89, 1.4426950216293334961 ;  /* 0x3fb8aa3b59597820 */ /* 0x000fca0000400000 */
[----:B------:R1:W-:Y:S01]  /*4d70*/  MUFU.EX2 R108, R83 ;  /* 0x00000053006c7308 */ /* 0x0003e20000000800 */
[--C-:B------:R-:W-:Y:S01]  /*4d80*/  FADD R107, R107, -R82.reuse ;  /* 0x800000526b6b7221 */ /* 0x100fe20000000000 */
[--C-:B------:R-:W-:Y:S01]  /*4d90*/  FADD R96, R96, -R82.reuse ;  /* 0x8000005260607221 */ /* 0x100fe20000000000 */
[----:B------:R-:W-:Y:S01]  /*4da0*/  FMUL R97, R97, 1.4426950216293334961 ;  /* 0x3fb8aa3b61617820 */ /* 0x000fe20000400000 */
[----:B------:R-:W-:Y:S01]  /*4db0*/  FADD R102, R102, -R82 ;  /* 0x8000005266667221 */ /* 0x000fe20000000000 */
[----:B-1----:R-:W-:-:S03]  /*4dc0*/  FMNMX R83, R88, R5, !PT ;  /* 0x0000000558537209 */ /* 0x002fc60007800000 */
[----:B------:R0:W-:Y:S01]  /*4dd0*/  MUFU.EX2 R90, R89 ;  /* 0x00000059005a7308 */ /* 0x0001e20000000800 */
[----:B------:R-:W-:Y:S01]  /*4de0*/  FMUL R107, R107, 1.4426950216293334961 ;  /* 0x3fb8aa3b6b6b7820 */ /* 0x000fe20000400000 */
[--C-:B------:R-:W-:Y:S01]  /*4df0*/  FADD R104, R104, -R83.reuse ;  /* 0x8000005368687221 */ /* 0x100fe20000000000 */
[----:B------:R-:W-:Y:S01]  /*4e00*/  FADD R105, R105, -R83 ;  /* 0x8000005369697221 */ /* 0x000fe20000000000 */
[----:B------:R-:W-:Y:S01]  /*4e10*/  FMUL R96, R96, 1.4426950216293334961 ;  /* 0x3fb8aa3b60607820 */ /* 0x000fe20000400000 */
[----:B------:R-:W-:-:S03]  /*4e20*/  FMUL R102, R102, 1.4426950216293334961 ;  /* 0x3fb8aa3b66667820 */ /* 0x000fc60000400000 */
[----:B------:R1:W-:Y:S01]  /*4e30*/  MUFU.EX2 R98, R97 ;  /* 0x0000006100627308 */ /* 0x0003e20000000800 */
[----:B0-----:R-:W-:Y:S01]  /*4e40*/  FMUL R89, R110, 1.4426950216293334961 ;  /* 0x3fb8aa3b6e597820 */ /* 0x001fe20000400000 */
[----:B------:R-:W-:Y:S01]  /*4e50*/  FADD R106, R106, -R82 ;  /* 0x800000526a6a7221 */ /* 0x000fe20000000000 */
[----:B------:R-:W-:Y:S01]  /*4e60*/  FADD R18, R18, -R83 ;  /* 0x8000005312127221 */ /* 0x000fe20000000000 */
[----:B------:R-:W-:Y:S01]  /*4e70*/  FMUL R105, R105, 1.4426950216293334961 ;  /* 0x3fb8aa3b69697820 */ /* 0x000fe20000400000 */
[----:B-1----:R-:W-:-:S03]  /*4e80*/  FMUL R97, R104, 1.4426950216293334961 ;  /* 0x3fb8aa3b68617820 */ /* 0x002fc60000400000 */
[----:B------:R-:W0:Y:S01]  /*4e90*/  MUFU.EX2 R118, R118 ;  /* 0x0000007600767308 */ /* 0x000e220000000800 */
[----:B------:R-:W-:Y:S01]  /*4ea0*/  FMUL R18, R18, 1.4426950216293334961 ;  /* 0x3fb8aa3b12127820 */ /* 0x000fe20000400000 */
[----:B------:R-:W-:-:S06]  /*4eb0*/  FADD R87, R87, -R83 ;  /* 0x8000005357577221 */ /* 0x000fcc0000000000 */
[----:B------:R-:W-:Y:S01]  /*4ec0*/  MUFU.EX2 R110, R107 ;  /* 0x0000006b006e7308 */ /* 0x000fe20000000800 */
[----:B------:R-:W-:-:S07]  /*4ed0*/  FMUL R87, R87, 1.4426950216293334961 ;  /* 0x3fb8aa3b57577820 */ /* 0x000fce0000400000 */
[----:B------:R-:W1:Y:S01]  /*4ee0*/  MUFU.EX2 R89, R89 ;  /* 0x0000005900597308 */ /* 0x000e620000000800 */
[----:B------:R-:W-:-:S07]  /*4ef0*/  FADD R100, R100, -R82 ;  /* 0x8000005264647221 */ /* 0x000fce0000000000 */
[----:B------:R3:W-:Y:S01]  /*4f00*/  MUFU.EX2 R107, R102 ;  /* 0x00000066006b7308 */ /* 0x0007e20000000800 */
[----:B------:R-:W-:-:S07]  /*4f10*/  FADD R101, R101, -R83 ;  /* 0x8000005365657221 */ /* 0x000fce0000000000 */
[----:B------:R-:W4:Y:S01]  /*4f20*/  MUFU.EX2 R96, R96 ;  /* 0x0000006000607308 */ /* 0x000f220000000800 */
[----:B---3--:R-:W-:-:S07]  /*4f30*/  FMUL R102, R106, 1.4426950216293334961 ;  /* 0x3fb8aa3b6a667820 */ /* 0x008fce0000400000 */
[----:B------:R-:W-:Y:S01]  /*4f40*/  MUFU.EX2 R106, R105 ;  /* 0x00000069006a7308 */ /* 0x000fe20000000800 */
[----:B------:R-:W-:-:S07]  /*4f50*/  FMUL R92, R92, 1.4426950216293334961 ;  /* 0x3fb8aa3b5c5c7820 */ /* 0x000fce0000400000 */
[----:B------:R-:W3:Y:S01]  /*4f60*/  MUFU.EX2 R97, R97 ;  /* 0x0000006100617308 */ /* 0x000ee20000000800 */
[----:B------:R-:W-:-:S07]  /*4f70*/  FMUL R100, R100, 1.4426950216293334961 ;  /* 0x3fb8aa3b64647820 */ /* 0x000fce0000400000 */
[----:B------:R5:W2:Y:S01]  /*4f80*/  MUFU.EX2 R105, R18 ;  /* 0x0000001200697308 */ /* 0x000aa20000000800 */
[----:B------:R-:W-:Y:S01]  /*4f90*/  FMUL R101, R101, 1.4426950216293334961 ;  /* 0x3fb8aa3b65657820 */ /* 0x000fe20000400000 */
[--C-:B------:R-:W-:Y:S01]  /*4fa0*/  FADD R103, R103, -R83.reuse ;  /* 0x8000005367677221 */ /* 0x100fe20000000000 */
[----:B-----5:R-:W-:-:S05]  /*4fb0*/  FADD R18, R99, -R83 ;  /* 0x8000005363127221 */ /* 0x020fca0000000000 */
[----:B------:R5:W2:Y:S01]  /*4fc0*/  MUFU.EX2 R99, R87 ;  /* 0x0000005700637308 */ /* 0x000aa20000000800 */
[----:B------:R-:W-:Y:S01]  /*4fd0*/  FMUL R18, R18, 1.4426950216293334961 ;  /* 0x3fb8aa3b12127820 */ /* 0x000fe20000400000 */
[----:B------:R-:W-:Y:S01]  /*4fe0*/  FADD R123, R123, -R83 ;  /* 0x800000537b7b7221 */ /* 0x000fe20000000000 */
[----:B------:R-:W-:Y:S01]  /*4ff0*/  FMUL R95, R95, 1.4426950216293334961 ;  /* 0x3fb8aa3b5f5f7820 */ /* 0x000fe20000400000 */
[----:B0-----:R-:W-:-:S04]  /*5000*/  FADD R125, R118, R119 ;  /* 0x00000077767d7221 */ /* 0x001fc80000000000 */
[----:B------:R-:W0:Y:S01]  /*5010*/  MUFU.EX2 R104, R18 ;  /* 0x0000001200687308 */ /* 0x000e220000000800 */
[----:B-----5:R-:W-:Y:S01]  /*5020*/  FMUL R87, R103, 1.4426950216293334961 ;  /* 0x3fb8aa3b67577820 */ /* 0x020fe20000400000 */
[----:B------:R-:W-:Y:S01]  /*5030*/  FMUL R103, R123, 1.4426950216293334961 ;  /* 0x3fb8aa3b7b677820 */ /* 0x000fe20000400000 */
[----:B-1----:R-:W-:Y:S01]  /*5040*/  FADD R126, R114, R89 ;  /* 0x00000059727e7221 */ /* 0x002fe20000000000 */
[----:B----4-:R-:W-:-:S04]  /*5050*/  FADD R123, R110, R96 ;  /* 0x000000606e7b7221 */ /* 0x010fc80000000000 */
[----:B------:R-:W1:Y:S01]  /*5060*/  MUFU.EX2 R92, R92 ;  /* 0x0000005c005c7308 */ /* 0x000e620000000800 */
[----:B---3--:R-:W-:Y:S01]  /*5070*/  FADD R88, R106, R97 ;  /* 0x000000616a587221 */ /* 0x008fe20000000000 */
[----:B------:R-:W-:Y:S01]  /*5080*/  FADD R125, R117, R125 ;  /* 0x0000007d757d7221 */ /* 0x000fe20000000000 */
[----:B------:R-:W-:-:S05]  /*5090*/  FADD R126, R113, R126 ;  /* 0x0000007e717e7221 */ /* 0x000fca0000000000 */
[----:B------:R-:W3:Y:S01]  /*50a0*/  MUFU.EX2 R100, R100 ;  /* 0x0000006400647308 */ /* 0x000ee20000000800 */
[----:B------:R-:W-:Y:S01]  /*50b0*/  FADD R123, R109, R123 ;  /* 0x0000007b6d7b7221 */ /* 0x000fe20000000000 */
[----:B--2---:R-:W-:-:S06]  /*50c0*/  FADD R88, R105, R88 ;  /* 0x0000005869587221 */ /* 0x004fcc0000000000 */
[----:B------:R-:W2:Y:S01]  /*50d0*/  MUFU.EX2 R101, R101 ;  /* 0x0000006500657308 */ /* 0x000ea20000000800 */
[----:B------:R-:W-:Y:S01]  /*50e0*/  FADD R125, R90, R125 ;  /* 0x0000007d5a7d7221 */ /* 0x000fe20000000000 */
[----:B------:R-:W-:-:S06]  /*50f0*/  FADD R126, R91, R126 ;  /* 0x0000007e5b7e7221 */ /* 0x000fcc0000000000 */
[----:B------:R-:W4:Y:S01]  /*5100*/  MUFU.EX2 R95, R95 ;  /* 0x0000005f005f7308 */ /* 0x000f220000000800 */
[----:B------:R-:W-:Y:S01]  /*5110*/  FADD R123, R98, R123 ;  /* 0x0000007b627b7221 */ /* 0x000fe20000000000 */
[----:B------:R-:W-:-:S06]  /*5120*/  FADD R88, R99, R88 ;  /* 0x0000005863587221 */ /* 0x000fcc0000000000 */
[----:B------:R-:W5:Y:S01]  /*5130*/  MUFU.EX2 R87, R87 ;  /* 0x0000005700577308 */ /* 0x000f620000000800 */
[----:B------:R-:W-:Y:S01]  /*5140*/  FADD R125, R116, R125 ;  /* 0x0000007d747d7221 */ /* 0x000fe20000000000 */
[----:B------:R-:W-:-:S06]  /*5150*/  FADD R126, R93, R126 ;  /* 0x0000007e5d7e7221 */ /* 0x000fcc0000000000 */
[----:B------:R-:W5:Y:S01]  /*5160*/  MUFU.EX2 R94, R94 ;  /* 0x0000005e005e7308 */ /* 0x000f620000000800 */
[----:B------:R-:W-:Y:S01]  /*5170*/  FADD R123, R108, R123 ;  /* 0x0000007b6c7b7221 */ /* 0x000fe20000000000 */
[----:B0-----:R-:W-:-:S06]  /*5180*/  FADD R88, R104, R88 ;  /* 0x0000005868587221 */ /* 0x001fcc0000000000 */
[----:B------:R-:W0:Y:S01]  /*5190*/  MUFU.EX2 R102, R102 ;  /* 0x0000006600667308 */ /* 0x000e220000000800 */
[----:B-1----:R-:W-:-:S07]  /*51a0*/  FADD R125, R92, R125 ;  /* 0x0000007d5c7d7221 */ /* 0x002fce0000000000 */
[----:B------:R-:W1:Y:S01]  /*51b0*/  MUFU.EX2 R103, R103 ;  /* 0x0000006700677308 */ /* 0x000e620000000800 */
[----:B------:R-:W-:Y:S01]  /*51c0*/  FADD R126, R112, R126 ;  /* 0x0000007e707e7221 */ /* 0x000fe20000000000 */
[----:B---3--:R-:W-:Y:S01]  /*51d0*/  FADD R123, R100, R123 ;  /* 0x0000007b647b7221 */ /* 0x008fe20000000000 */
[----:B--2---:R-:W-:Y:S01]  /*51e0*/  FADD R88, R101, R88 ;  /* 0x0000005865587221 */ /* 0x004fe20000000000 */
[----:B------:R-:W-:Y:S01]  /*51f0*/  FADD R125, R115, R125 ;  /* 0x0000007d737d7221 */ /* 0x000fe20000000000 */
[----:B----4-:R-:W-:Y:S01]  /*5200*/  FADD R126, R95, R126 ;  /* 0x0000007e5f7e7221 */ /* 0x010fe20000000000 */
[----:B------:R-:W-:Y:S01]  /*5210*/  FADD R123, R107, R123 ;  /* 0x0000007b6b7b7221 */ /* 0x000fe20000000000 */
[----:B-----5:R-:W-:Y:S01]  /*5220*/  FADD R88, R87, R88 ;  /* 0x0000005857587221 */ /* 0x020fe20000000000 */
[----:B------:R-:W-:Y:S01]  /*5230*/  FADD R125, R94, R125 ;  /* 0x0000007d5e7d7221 */ /* 0x000fe20000000000 */
[----:B------:R-:W-:Y:S01]  /*5240*/  FADD R126, R111, R126 ;  /* 0x0000007e6f7e7221 */ /* 0x000fe20000000000 */
[----:B0-----:R-:W-:-:S03]  /*5250*/  FADD R123, R102, R123 ;  /* 0x0000007b667b7221 */ /* 0x001fc60000000000 */
[----:B------:R-:W0:Y:S01]  /*5260*/  SHFL.BFLY PT, R127, R125, 0x2, 0x1f ;  /* 0x0c401f007d7f7f89 */ /* 0x000e2200000e0000 */
[----:B-1----:R-:W-:-:S03]  /*5270*/  FADD R88, R103, R88 ;  /* 0x0000005867587221 */ /* 0x002fc60000000000 */
[----:B------:R-:W1:Y:S04]  /*5280*/  SHFL.BFLY PT, R128, R126, 0x2, 0x1f ;  /* 0x0c401f007e807f89 */ /* 0x000e6800000e0000 */
[----:B------:R-:W2:Y:S04]  /*5290*/  SHFL.BFLY PT, R124, R123, 0x2, 0x1f ;  /* 0x0c401f007b7c7f89 */ /* 0x000ea800000e0000 */
[----:B------:R-:W3:Y:S01]  /*52a0*/  SHFL.BFLY PT, R18, R88, 0x2, 0x1f ;  /* 0x0c401f0058127f89 */ /* 0x000ee200000e0000 */
[----:B0-----:R-:W-:Y:S01]  /*52b0*/  FADD R127, R125, R127 ;  /* 0x0000007f7d7f7221 */ /* 0x001fe20000000000 */
[----:B-1----:R-:W-:Y:S01]  /*52c0*/  FADD R128, R126, R128 ;  /* 0x000000807e807221 */ /* 0x002fe20000000000 */
[----:B--2---:R-:W-:Y:S01]  /*52d0*/  FADD R124, R123, R124 ;  /* 0x0000007c7b7c7221 */ /* 0x004fe20000000000 */
[----:B---3--:R-:W-:-:S03]  /*52e0*/  FADD R18, R88, R18 ;  /* 0x0000001258127221 */ /* 0x008fc60000000000 */
[----:B------:R-:W0:Y:S04]  /*52f0*/  SHFL.BFLY PT, R123, R128, 0x1, 0x1f ;  /* 0x0c201f00807b7f89 */ /* 0x000e2800000e0000 */
[----:B------:R-:W1:Y:S04]  /*5300*/  SHFL.BFLY PT, R88, R127, 0x1, 0x1f ;  /* 0x0c201f007f587f89 */ /* 0x000e6800000e0000 */
[----:B------:R-:W2:Y:S04]  /*5310*/  SHFL.BFLY PT, R125, R124, 0x1, 0x1f ;  /* 0x0c201f007c7d7f89 */ /* 0x000ea800000e0000 */
[----:B------:R-:W3:Y:S01]  /*5320*/  SHFL.BFLY PT, R126, R18, 0x1, 0x1f ;  /* 0x0c201f00127e7f89 */ /* 0x000ee200000e0000 */
[----:B0-----:R-:W-:Y:S01]  /*5330*/  FADD R123, R128, R123 ;  /* 0x0000007b807b7221 */ /* 0x001fe20000000000 */
[----:B-1----:R-:W-:Y:S01]  /*5340*/  FADD R88, R127, R88 ;  /* 0x000000587f587221 */ /* 0x002fe20000000000 */
[----:B--2---:R-:W-:-:S04]  /*5350*/  FADD R125, R124, R125 ;  /* 0x0000007d7c7d7221 */ /* 0x004fc80000000000 */
[----:B------:R-:W-:Y:S01]  /*5360*/  @!P0 STS [R20], R88 ;  /* 0x0000005814008388 */ /* 0x000fe20000000800 */
[----:B---3--:R-:W-:-:S03]  /*5370*/  FADD R126, R18, R126 ;  /* 0x0000007e127e7221 */ /* 0x008fc60000000000 */
[----:B------:R-:W-:Y:S04]  /*5380*/  @!P0 STS [R120], R123 ;  /* 0x0000007b78008388 */ /* 0x000fe80000000800 */
[----:B------:R-:W-:Y:S04]  /*5390*/  @!P0 STS [R122], R125 ;  /* 0x0000007d7a008388 */ /* 0x000fe80000000800 */
[----:B------:R-:W-:Y:S01]  /*53a0*/  @!P0 STS [R121], R126 ;  /* 0x0000007e79008388 */ /* 0x000fe20000000800 */
[----:B------:R-:W-:Y:S06]  /*53b0*/  BAR.SYNC.DEFER_BLOCKING 0x0 ;  /* 0x0000000000007b1d */ /* 0x000fec0000010000 */
[----:B------:R-:W0:Y:S04]  /*53c0*/  LDS R18, [R154] ;  /* 0x000000009a127984 */ /* 0x000e280000000800 */
[----:B0-----:R-:W0:Y:S02]  /*53d0*/  SHFL.BFLY PT, R20, R18, 0x2, 0x1f ;  /* 0x0c401f0012147f89 */ /* 0x001e2400000e0000 */
[----:B0-----:R-:W-:-:S05]  /*53e0*/  FADD R18, R18, R20 ;  /* 0x0000001412127221 */ /* 0x001fca0000000000 */
[----:B------:R-:W0:Y:S02]  /*53f0*/  SHFL.BFLY PT, R20, R18, 0x1, 0x1f ;  /* 0x0c201f0012147f89 */ /* 0x000e2400000e0000 */
[----:B0-----:R-:W-:Y:S01]  /*5400*/  FADD R18, R18, R20 ;  /* 0x0000001412127221 */ /* 0x001fe20000000000 */
[C---:B------:R-:W-:Y:S01]  /*5410*/  IMAD.WIDE R120, R2.reuse, 0x2, R14 ;  /* 0x0000000202787825 */ /* 0x040fe200078e020e */
[----:B------:R-:W0:Y:S03]  /*5420*/  LDC R20, c[0x0][0x268] ;  /* 0x00009a00ff147b82 */ /* 0x000e260000000800 */
[----:B------:R0:W-:Y:S05]  /*5430*/  @!P0 STS [R154], R18 ;  /* 0x000000129a008388 */ /* 0x0001ea0000000800 */
[----:B------:R-:W-:Y:S01]  /*5440*/  BAR.SYNC.DEFER_BLOCKING 0x0 ;  /* 0x0000000000007b1d */ /* 0x000fe20000010000 */
[----:B------:R-:W-:-:S04]  /*5450*/  IMAD.WIDE R124, R2, 0x2, R144 ;  /* 0x00000002027c7825 */ /* 0x000fc800078e0290 */
[----:B------:R-:W-:-:S04]  /*5460*/  IMAD.WIDE R122, R2, 0x2, R132 ;  /* 0x00000002027a7825 */ /* 0x000fc800078e0284 */
[----:B------:R-:W-:-:S04]  /*5470*/  IMAD.WIDE R136, R2, 0x2, R136 ;  /* 0x0000000202887825 */ /* 0x000fc800078e0288 */
[----:B------:R-:W-:-:S04]  /*5480*/  IMAD.WIDE R138, R2, 0x2, R138 ;  /* 0x00000002028a7825 */ /* 0x000fc800078e028a */
[----:B------:R-:W-:-:S04]  /*5490*/  IMAD.WIDE R128, R2, 0x2, R142 ;  /* 0x0000000202807825 */ /* 0x000fc800078e028e */
[C---:B------:R-:W-:Y:S01]  /*54a0*/  IMAD.WIDE R144, R2.reuse, 0x2, R238 ;  /* 0x0000000202907825 */ /* 0x040fe200078e02ee */
[----:B------:R-:W2:Y:S03]  /*54b0*/  LDG.E.U16 R120, desc[UR10][R120.64] ;  /* 0x0000000a78787981 */ /* 0x000ea6000c1e1500 */
[C---:B------:R-:W-:Y:S01]  /*54c0*/  IMAD.WIDE R142, R2.reuse, 0x2, R232 ;  /* 0x00000002028e7825 */ /* 0x040fe200078e02e8 */
[----:B------:R1:W3:Y:S03]  /*54d0*/  LDG.E.U16 R133, desc[UR10][R124.64] ;  /* 0x0000000a7c857981 */ /* 0x0002e6000c1e1500 */
[C---:B------:R-:W-:Y:S01]  /*54e0*/  IMAD.WIDE R140, R2.reuse, 0x2, R140 ;  /* 0x00000002028c7825 */ /* 0x040fe200078e028c */
[----:B------:R-:W4:Y:S03]  /*54f0*/  LDG.E.U16 R123, desc[UR10][R122.64] ;  /* 0x0000000a7a7b7981 */ /* 0x000f26000c1e1500 */
[C---:B------:R-:W-:Y:S01]  /*5500*/  IMAD.WIDE R126, R2.reuse, 0x2, R130 ;  /* 0x00000002027e7825 */ /* 0x040fe200078e0282 */
[----:B------:R5:W3:Y:S03]  /*5510*/  LDG.E.U16 R121, desc[UR10][R136.64] ;  /* 0x0000000a88797981 */ /* 0x000ae6000c1e1500 */
[C---:B------:R-:W-:Y:S01]  /*5520*/  IMAD.WIDE R130, R2.reuse, 0x2, R250 ;  /* 0x0000000202827825 */ /* 0x040fe200078e02fa */
[----:B------:R-:W4:Y:S03]  /*5530*/  LDG.E.U16 R138, desc[UR10][R138.64] ;  /* 0x0000000a8a8a7981 */ /* 0x000f26000c1e1500 */
[C---:B-1----:R-:W-:Y:S01]  /*5540*/  IMAD.WIDE R124, R2.reuse, 0x2, R248 ;  /* 0x00000002027c7825 */ /* 0x042fe200078e02f8 */
[----:B------:R1:W3:Y:S03]  /*5550*/  LDG.E.U16 R122, desc[UR10][R144.64] ;  /* 0x0000000a907a7981 */ /* 0x0002e6000c1e1500 */
[C---:B-----5:R-:W-:Y:S01]  /*5560*/  IMAD.WIDE R136, R2.reuse, 0x2, R228 ;  /* 0x0000000202887825 */ /* 0x060fe200078e02e4 */
[----:B------:R5:W3:Y:S03]  /*5570*/  LDG.E.U16 R88, desc[UR10][R126.64] ;  /* 0x0000000a7e587981 */ /* 0x000ae6000c1e1500 */
[C---:B------:R-:W-:Y:S01]  /*5580*/  IMAD.WIDE R146, R2.reuse, 0x2, R246 ;  /* 0x0000000202927825 */ /* 0x040fe200078e02f6 */
[----:B------:R0:W3:Y:S03]  /*5590*/  LDG.E.U16 R139, desc[UR10][R142.64] ;  /* 0x0000000a8e8b7981 */ /* 0x0000e6000c1e1500 */
[C---:B-1----:R-:W-:Y:S01]  /*55a0*/  IMAD.WIDE R144, R2.reuse, 0x2, R216 ;  /* 0x0000000202907825 */ /* 0x042fe200078e02d8 */
[----:B------:R-:W3:Y:S03]  /*55b0*/  LDG.E.U16 R140, desc[UR10][R140.64] ;  /* 0x0000000a8c8c7981 */ /* 0x000ee6000c1e1500 */
[C---:B-----5:R-:W-:Y:S01]  /*55c0*/  IMAD.WIDE R126, R2.reuse, 0x2, R242 ;  /* 0x00000002027e7825 */ /* 0x060fe200078e02f2 */
[----:B------:R-:W5:Y:S03]  /*55d0*/  LDG.E.U16 R124, desc[UR10][R124.64] ;  /* 0x0000000a7c7c7981 */ /* 0x000f66000c1e1500 */
[C---:B0-----:R-:W-:Y:S01]  /*55e0*/  IMAD.WIDE R142, R2.reuse, 0x2, R212 ;  /* 0x00000002028e7825 */ /* 0x041fe200078e02d4 */
[----:B------:R-:W5:Y:S03]  /*55f0*/  LDG.E.U16 R130, desc[UR10][R130.64] ;  /* 0x0000000a82827981 */ /* 0x000f66000c1e1500 */
[C---:B------:R-:W-:Y:S01]  /*5600*/  IMAD.WIDE R134, R2.reuse, 0x2, R134 ;  /* 0x0000000202867825 */ /* 0x040fe200078e0286 */
[----:B------:R0:W5:Y:S03]  /*5610*/  LDG.E.U16 R141, desc[UR10][R136.64] ;  /* 0x0000000a888d7981 */ /* 0x000166000c1e1500 */
[C---:B------:R-:W-:Y:S01]  /*5620*/  IMAD.WIDE R148, R2.reuse, 0x2, R224 ;  /* 0x0000000202947825 */ /* 0x040fe200078e02e0 */
[----:B------:R1:W5:Y:S04]  /*5630*/  LDG.E.U16 R132, desc[UR10][R146.64] ;  /* 0x0000000a92847981 */ /* 0x000368000c1e1500 */
[----:B------:R1:W5:Y:S01]  /*5640*/  LDG.E.U16 R125, desc[UR10][R144.64] ;  /* 0x0000000a907d7981 */ /* 0x000362000c1e1500 */
[----:B0-----:R-:W-:-:S03]  /*5650*/  IMAD.WIDE R136, R2, 0x2, R208 ;  /* 0x0000000202887825 */ /* 0x001fc600078e02d0 */
[----:B------:R0:W5:Y:S01]  /*5660*/  LDG.E.U16 R131, desc[UR10][R142.64] ;  /* 0x0000000a8e837981 */ /* 0x000162000c1e1500 */
[----:B-1----:R-:W-:-:S03]  /*5670*/  IMAD.WIDE R146, R2, 0x2, R220 ;  /* 0x0000000202927825 */ /* 0x002fc600078e02dc */
[----:B------:R-:W5:Y:S01]  /*5680*/  LDG.E.U16 R127, desc[UR10][R126.64] ;  /* 0x0000000a7e7f7981 */ /* 0x000f62000c1e1500 */
[----:B------:R-:W-:-:S03]  /*5690*/  IMAD.WIDE R144, R2, 0x2, R194 ;  /* 0x0000000202907825 */ /* 0x000fc600078e02c2 */
[----:B------:R-:W5:Y:S01]  /*56a0*/  LDG.E.U16 R134, desc[UR10][R134.64] ;  /* 0x0000000a86867981 */ /* 0x000f62000c1e1500 */
[----:B0-----:R-:W-:-:S03]  /*56b0*/  IMAD.WIDE R142, R2, 0x2, R200 ;  /* 0x00000002028e7825 */ /* 0x001fc600078e02c8 */
[----:B------:R-:W5:Y:S04]  /*56c0*/  LDG.E.U16 R128, desc[UR10][R128.64] ;  /* 0x0000000a80807981 */ /* 0x000f68000c1e1500 */
[----:B------:R0:W5:Y:S04]  /*56d0*/  LDG.E.U16 R126, desc[UR10][R136.64] ;  /* 0x0000000a887e7981 */ /* 0x000168000c1e1500 */
        /* <DEDUP_REMOVED lines=9> */
[----:B------:R-:W-:Y:S01]  /*5770*/  LDS R155, [R155] ;  /* 0x000000009b9b7984 */ /* 0x000fe20000000800 */
[----:B------:R-:W-:-:S03]  /*5780*/  IMAD.WIDE R150, R2, 0x2, R44 ;  /* 0x0000000202967825 */ /* 0x000fc600078e022c */
        /* <DEDUP_REMOVED lines=8> */
[----:B------:R1:W5:Y:S01]  /*5810*/  LDG.E.U16 R158, desc[UR10][R146.64] ;  /* 0x0000000a929e7981 */ /* 0x000362000c1e1500 */
[----:B------:R-:W-:-:S03]  /*5820*/  IMAD.WIDE R152, R2, 0x2, R60 ;  /* 0x0000000202987825 */ /* 0x000fc600078e023c */
        /* <DEDUP_REMOVED lines=14> */
[----:B------:R-:W-:Y:S01]  /*5910*/  LDS R86, [R86] ;  /* 0x0000000056567984 */ /* 0x000fe20000000800 */
[----:B0-----:R-:W-:-:S03]  /*5920*/  IMAD.WIDE R144, R2, 0x2, R178 ;  /* 0x0000000202907825 */ /* 0x001fc600078e02b2 */
[----:B------:R0:W5:Y:S04]  /*5930*/  LDG.E.U16 R205, desc[UR10][R148.64] ;  /* 0x0000000a94cd7981 */ /* 0x000168000c1e1500 */
[----:B------:R1:W5:Y:S04]  /*5940*/  LDG.E.U16 R153, desc[UR10][R146.64] ;  /* 0x0000000a92997981 */ /* 0x000368000c1e1500 */
[----:B------:R1:W5:Y:S01]  /*5950*/  LDG.E.U16 R204, desc[UR10][R144.64] ;  /* 0x0000000a90cc7981 */ /* 0x000362000c1e1500 */
[----:B0-----:R-:W-:-:S03]  /*5960*/  IMAD.WIDE R148, R2, 0x2, R22 ;  /* 0x0000000202947825 */ /* 0x001fc600078e0216 */
[----:B------:R-:W-:Y:S01]  /*5970*/  LDS R85, [R85] ;  /* 0x0000000055557984 */ /* 0x000fe20000000800 */
[----:B-1----:R-:W-:-:S03]  /*5980*/  IMAD.WIDE R146, R2, 0x2, R176 ;  /* 0x0000000202927825 */ /* 0x002fc600078e02b0 */
[----:B------:R0:W5:Y:S01]  /*5990*/  LDG.E.U16 R207, desc[UR10][R148.64] ;  /* 0x0000000a94cf7981 */ /* 0x000162000c1e1500 */
[----:B------:R-:W-:-:S03]  /*59a0*/  IMAD.WIDE R144, R2, 0x2, R24 ;  /* 0x0000000202907825 */ /* 0x000fc600078e0218 */
[----:B------:R1:W5:Y:S04]  /*59b0*/  LDG.E.U16 R206, desc[UR10][R146.64] ;  /* 0x0000000a92ce7981 */ /* 0x000368000c1e1500 */
[----:B------:R1:W5:Y:S01]  /*59c0*/  LDG.E.U16 R210, desc[UR10][R144.64] ;  /* 0x0000000a90d27981 */ /* 0x000362000c1e1500 */
[----:B0-----:R-:W-:-:S03]  /*59d0*/  IMAD.WIDE R148, R2, 0x2, R34 ;  /* 0x0000000202947825 */ /* 0x001fc600078e0222 */
[----:B------:R-:W-:Y:S01]  /*59e0*/  LDS R84, [R84] ;  /* 0x0000000054547984 */ /* 0x000fe20000000800 */
[----:B-1----:R-:W-:-:S03]  /*59f0*/  IMAD.WIDE R146, R2, 0x2, R32 ;  /* 0x0000000202927825 */ /* 0x002fc600078e0220 */
[----:B------:R0:W5:Y:S01]  /*5a00*/  LDG.E.U16 R214, desc[UR10][R148.64] ;  /* 0x0000000a94d67981 */ /* 0x000162000c1e1500 */
[----:B------:R-:W-:-:S03]  /*5a10*/  IMAD.WIDE R144, R2, 0x2, R36 ;  /* 0x0000000202907825 */ /* 0x000fc600078e0224 */
[----:B------:R1:W5:Y:S01]  /*5a20*/  LDG.E.U16 R211, desc[UR10][R146.64] ;  /* 0x0000000a92d37981 */ /* 0x000362000c1e1500 */
[----:B------:R-:W-:-:S03]  /*5a30*/  IMAD R18, R20, 0x4, R14 ;  /* 0x0000000414127824 */ /* 0x000fc600078e020e */
[----:B------:R1:W5:Y:S01]  /*5a40*/  LDG.E.U16 R215, desc[UR10][R144.64] ;  /* 0x0000000a90d77981 */ /* 0x000362000c1e1500 */
[----:B0-----:R-:W-:-:S04]  /*5a50*/  IMAD.WIDE R148, R2, 0x2, R18 ;  /* 0x0000000202947825 */ /* 0x001fc800078e0212 */
[C---:B-1----:R-:W-:Y:S01]  /*5a60*/  IMAD.WIDE R146, R2.reuse, 0x2, R48 ;  /* 0x0000000202927825 */ /* 0x042fe200078e0230 */
[----:B------:R0:W5:Y:S03]  /*5a70*/  LDG.E.U16 R219, desc[UR10][R148.64] ;  /* 0x0000000a94db7981 */ /* 0x000166000c1e1500 */
[C---:B------:R-:W-:Y:S01]  /*5a80*/  IMAD.WIDE R144, R2.reuse, 0x2, R50 ;  /* 0x0000000202907825 */ /* 0x040fe200078e0232 */
[----:B------:R1:W5:Y:S04]  /*5a90*/  LDG.E.U16 R218, desc[UR10][R146.64] ;  /* 0x0000000a92da7981 */ /* 0x000368000c1e1500 */
[----:B------:R1:W5:Y:S01]  /*5aa0*/  LDG.E.U16 R222, desc[UR10][R144.64] ;  /* 0x0000000a90de7981 */ /* 0x000362000c1e1500 */
[----:B0-----:R-:W-:-:S04]  /*5ab0*/  IMAD.WIDE R148, R2, 0x2, R164 ;  /* 0x0000000202947825 */ /* 0x001fc800078e02a4 */
[C---:B-1----:R-:W-:Y:S01]  /*5ac0*/  IMAD.WIDE R146, R2.reuse, 0x2, R52 ;  /* 0x0000000202927825 */ /* 0x042fe200078e0234 */
[----:B------:R0:W5:Y:S03]  /*5ad0*/  LDG.E.U16 R226, desc[UR10][R148.64] ;  /* 0x0000000a94e27981 */ /* 0x000166000c1e1500 */
[----:B------:R-:W-:Y:S01]  /*5ae0*/  IMAD.WIDE R144, R2, 0x2, R166 ;  /* 0x0000000202907825 */ /* 0x000fe200078e02a6 */
[----:B------:R1:W5:Y:S03]  /*5af0*/  LDG.E.U16 R223, desc[UR10][R146.64] ;  /* 0x0000000a92df7981 */ /* 0x000366000c1e1500 */
[----:B------:R-:W-:Y:S01]  /*5b00*/  IMAD R20, R20, 0x8, R14 ;  /* 0x0000000814147824 */ /* 0x000fe200078e020e */
[----:B------:R1:W5:Y:S03]  /*5b10*/  LDG.E.U16 R227, desc[UR10][R144.64] ;  /* 0x0000000a90e37981 */ /* 0x000366000c1e1500 */
        /* <DEDUP_REMOVED lines=19> */
[C---:B-1----:R-:W-:Y:S02]  /*5c50*/  IMAD.WIDE R146, R2.reuse, 0x2, R42 ;  /* 0x0000000202927825 */ /* 0x042fe400078e022a */
[----:B------:R-:W5:Y:S02]  /*5c60*/  LDG.E.U16 R148, desc[UR10][R148.64] ;  /* 0x0000000a94947981 */ /* 0x000f64000c1e1500 */
[----:B------:R-:W-:Y:S02]  /*5c70*/  IMAD.WIDE R144, R2, 0x2, R16 ;  /* 0x0000000202907825 */ /* 0x000fe400078e0210 */
[----:B------:R-:W5:Y:S04]  /*5c80*/  LDG.E.U16 R146, desc[UR10][R146.64] ;  /* 0x0000000a92927981 */ /* 0x000f68000c1e1500 */
[----:B------:R0:W5:Y:S02]  /*5c90*/  LDG.E.U16 R144, desc[UR10][R144.64] ;  /* 0x0000000a90907981 */ /* 0x000164000c1e1500 */
[----:B0-----:R-:W-:Y:S01]  /*5ca0*/  IMAD.SHL.U32 R145, R252, 0x2, RZ ;  /* 0x00000002fc917824 */ /* 0x001fe200078e00ff */
[----:B------:R-:W0:Y:S04]  /*5cb0*/  S2R R147, SR_TID.X ;  /* 0x0000000000937919 */ /* 0x000e280000002100 */
[----:B------:R-:W-:Y:S01]  /*5cc0*/  IADD3 R154, R154, -R145, RZ ;  /* 0x800000919a9a7210 */ /* 0x000fe20007ffe0ff */
[----:B------:R-:W-:Y:S01]  /*5cd0*/  BAR.SYNC.DEFER_BLOCKING 0x0 ;  /* 0x0000000000007b1d */ /* 0x000fe20000010000 */
[----:B------:R-:W-:-:S05]  /*5ce0*/  LOP3.LUT R252, R145, 0x10, RZ, 0x3c, !PT ;  /* 0x0000001091fc7812 */ /* 0x000fca00078e3cff */
[----:B--2---:R0:W-:Y:S04]  /*5cf0*/  STS.U16 [R154], R120 ;  /* 0x000000789a007388 */ /* 0x0041e80000000400 */
[----:B----4-:R1:W-:Y:S04]  /*5d00*/  STS.U16 [R154+0x800], R138 ;  /* 0x0008008a9a007388 */ /* 0x0103e80000000400 */
[----:B---3--:R-:W-:Y:S01]  /*5d10*/  STS.U16 [R154+0x1000], R139 ;  /* 0x0010008b9a007388 */ /* 0x008fe20000000400 */
[C---:B0-----:R-:W-:Y:S02]  /*5d20*/  LOP3.LUT R120, R147.reuse, 0x60, RZ, 0xc0, !PT ;  /* 0x0000006093787812 */ /* 0x041fe400078ec0ff */
[----:B------:R-:W-:Y:S01]  /*5d30*/  LOP3.LUT R149, R147, 0x10, RZ, 0xc0, !PT ;  /* 0x0000001093957812 */ /* 0x000fe200078ec0ff */
[----:B-1----:R-:W-:Y:S01]  /*5d40*/  FADD R138, -R83, R5 ;  /* 0x00000005538a7221 */ /* 0x002fe20000000100 */
[----:B------:R-:W-:Y:S01]  /*5d50*/  IMAD.SHL.U32 R5, R147, 0x100, RZ ;  /* 0x0000010093057824 */ /* 0x000fe200078e00ff */
[----:B-----5:R0:W-:Y:S02]  /*5d60*/  STS.U16 [R154+0x1800], R142 ;  /* 0x0018008e9a007388 */ /* 0x0201e40000000400 */
[----:B0-----:R-:W0:Y:S02]  /*5d70*/  S2R R142, SR_TID.X ;  /* 0x00000000008e7919 */ /* 0x001e240000002100 */
[----:B------:R-:W-:Y:S01]  /*5d80*/  LOP3.LUT R5, R245, 0xf00, R5, 0xf8, !PT ;  /* 0x00000f00f5057812 */ /* 0x000fe200078ef805 */
[----:B------:R-:W-:Y:S04]  /*5d90*/  STS.U16 [R154+0x3000], R160 ;  /* 0x003000a09a007388 */ /* 0x000fe80000000400 */
[----:B------:R-:W-:Y:S04]  /*5da0*/  STS.U16 [R154+0x2800], R159 ;  /* 0x0028009f9a007388 */ /* 0x000fe80000000400 */
[----:B------:R-:W-:Y:S04]  /*5db0*/  STS.U16 [R154+0x2000], R158 ;  /* 0x0020009e9a007388 */ /* 0x000fe80000000400 */
[----:B------:R-:W-:Y:S01]  /*5dc0*/  STS.U16 [R154+0x3800], R161 ;  /* 0x003800a19a007388 */ /* 0x000fe20000000400 */
[----:B0-----:R-:W-:-:S03]  /*5dd0*/  LOP3.LUT R139, R142, 0x60, RZ, 0xc0, !PT ;  /* 0x000000608e8b7812 */ /* 0x001fc600078ec0ff */
[----:B------:R0:W-:Y:S04]  /*5de0*/  STS.U16 [R252+UR6+0x900], R121 ;  /* 0x00090079fc007988 */ /* 0x0001e80008000406 */
[----:B------:R1:W-:Y:S01]  /*5df0*/  STS.U16 [R252+UR6+0x100], R140 ;  /* 0x0001008cfc007988 */ /* 0x0003e20008000406 */
[----:B0-----:R-:W-:Y:S02]  /*5e00*/  SHF.R.U32.HI R121, RZ, 0x1, R120 ;  /* 0x00000001ff797819 */ /* 0x001fe40000011678 */
[C---:B------:R-:W-:Y:S01]  /*5e10*/  LOP3.LUT R120, R142.reuse, 0x7, RZ, 0xc0, !PT ;  /* 0x000000078e787812 */ /* 0x040fe200078ec0ff */
[----:B-1----:R-:W-:-:S04]  /*5e20*/  IMAD.SHL.U32 R140, R142, 0x2, RZ ;  /* 0x000000028e8c7824 */ /* 0x002fc800078e00ff */
[C---:B------:R-:W-:Y:S01]  /*5e30*/  IMAD R139, R120.reuse, 0x4, R139 ;  /* 0x00000004788b7824 */ /* 0x040fe200078e028b */
[----:B------:R-:W-:Y:S01]  /*5e40*/  SHF.L.U32 R120, R120, 0x4, RZ ;  /* 0x0000000478787819 */ /* 0x000fe200000006ff */
[----:B------:R-:W-:-:S03]  /*5e50*/  IMAD R121, R149, 0x4, R121 ;  /* 0x0000000495797824 */ /* 0x000fc600078e0279 */
[----:B------:R-:W-:Y:S02]  /*5e60*/  LOP3.LUT R140, R120, 0x30, R140, 0x78, !PT ;  /* 0x00000030788c7812 */ /* 0x000fe400078e788c */
[----:B------:R-:W-:-:S03]  /*5e70*/  LOP3.LUT R5, R5, R121, RZ, 0x3c, !PT ;  /* 0x0000007905057212 */ /* 0x000fc600078e3cff */
[----:B------:R-:W-:Y:S01]  /*5e80*/  IMAD.U32 R121, R139, 0x40, R140 ;  /* 0x000000408b797824 */ /* 0x000fe200078e008c */
[C---:B------:R-:W-:Y:S01]  /*5e90*/  LOP3.LUT R139, R145.reuse, 0x20, RZ, 0x3c, !PT ;  /* 0x00000020918b7812 */ /* 0x040fe200078e3cff */
[----:B------:R-:W-:Y:S04]  /*5ea0*/  STS.U16 [R252+UR6+0x1100], R141 ;  /* 0x0011008dfc007988 */ /* 0x000fe80008000406 */
[----:B------:R-:W-:Y:S04]  /*5eb0*/  STS.U16 [R252+UR6+0x1900], R143 ;  /* 0x0019008ffc007988 */ /* 0x000fe80008000406 */
[----:B------:R-:W-:Y:S04]  /*5ec0*/  STS.U16 [R252+UR6+0x2100], R150 ;  /* 0x00210096fc007988 */ /* 0x000fe80008000406 */
[----:B------:R-:W-:Y:S04]  /*5ed0*/  STS.U16 [R252+UR6+0x2900], R151 ;  /* 0x00290097fc007988 */ /* 0x000fe80008000406 */
[----:B------:R-:W-:Y:S04]  /*5ee0*/  STS.U16 [R252+UR6+0x3100], R153 ;  /* 0x00310099fc007988 */ /* 0x000fe80008000406 */
[----:B------:R-:W-:Y:S04]  /*5ef0*/  STS.U16 [R252+UR6+0x3900], R205 ;  /* 0x003900cdfc007988 */ /* 0x000fe80008000406 */
[----:B------:R0:W-:Y:S04]  /*5f00*/  STS.U16 [R139+UR6+0xa00], R88 ;  /* 0x000a00588b007988 */ /* 0x0001e80008000406 */
[----:B------:R1:W-:Y:S01]  /*5f10*/  STS.U16 [R139+UR6+0x1200], R129 ;  /* 0x001200818b007988 */ /* 0x0003e20008000406 */
[----:B0-----:R-:W-:-:S03]  /*5f20*/  LOP3.LUT R88, R145, 0x30, RZ, 0x3c, !PT ;  /* 0x0000003091587812 */ /* 0x001fc600078e3cff */
[----:B------:R-:W-:Y:S01]  /*5f30*/  STS.U16 [R139+UR6+0x1a00], R137 ;  /* 0x001a00898b007988 */ /* 0x000fe20008000406 */
[----:B-1----:R-:W-:-:S03]  /*5f40*/  LOP3.LUT R129, R145, 0x40, RZ, 0x3c, !PT ;  /* 0x0000004091817812 */ /* 0x002fc600078e3cff */
        /* <DEDUP_REMOVED lines=12> */
[----:B------:R0:W-:Y:S01]  /*6010*/  STS.U16 [R88+UR6+0x3b00], R227 ;  /* 0x003b00e358007988 */ /* 0x0001e20008000406 */
[----:B------:R-:W-:-:S03]  /*6020*/  F2FP.BF16.F32.PACK_AB R90, R90, R117 ;  /* 0x000000755a5a723e */ /* 0x000fc600000010ff */
[----:B------:R1:W-:Y:S01]  /*6030*/  STS.U16 [R129+UR6+0xc00], R124 ;  /* 0x000c007c81007988 */ /* 0x0003e20008000406 */
[----:B0-----:R-:W-:-:S03]  /*6040*/  LOP3.LUT R88, R145, 0x50, RZ, 0x3c, !PT ;  /* 0x0000005091587812 */ /* 0x001fc600078e3cff */
[----:B------:R-:W-:Y:S01]  /*6050*/  STS.U16 [R129+UR6+0x400], R231 ;  /* 0x000400e781007988 */ /* 0x000fe20008000406 */
[----:B------:R-:W-:Y:S02]  /*6060*/  F2FP.BF16.F32.PACK_AB R89, R89, R114 ;  /* 0x000000725959723e */ /* 0x000fe400000010ff */
[C---:B-1----:R-:W-:Y:S01]  /*6070*/  LOP3.LUT R124, R145.reuse, 0x60, RZ, 0x3c, !PT ;  /* 0x00000060917c7812 */ /* 0x042fe200078e3cff */
[----:B------:R-:W-:Y:S01]  /*6080*/  STS.U16 [R129+UR6+0x1400], R125 ;  /* 0x0014007d81007988 */ /* 0x000fe20008000406 */
[----:B------:R-:W-:-:S03]  /*6090*/  LOP3.LUT R145, R145, 0x70, RZ, 0x3c, !PT ;  /* 0x0000007091917812 */ /* 0x000fc600078e3cff */
[----:B------:R-:W-:Y:S01]  /*60a0*/  STS.U16 [R129+UR6+0x1c00], R157 ;  /* 0x001c009d81007988 */ /* 0x000fe20008000406 */
[----:B------:R-:W-:-:S03]  /*60b0*/  F2FP.BF16.F32.PACK_AB R91, R91, R113 ;  /* 0x000000715b5b723e */ /* 0x000fc600000010ff */
[----:B------:R-:W-:Y:S01]  /*60c0*/  STS.U16 [R129+UR6+0x2400], R206 ;  /* 0x002400ce81007988 */ /* 0x000fe20008000406 */
[----:B------:R-:W-:-:S03]  /*60d0*/  IADD3 R5, R5, UR6, RZ ;  /* 0x0000000605057c10 */ /* 0x000fc6000fffe0ff */
[----:B------:R-:W-:Y:S01]  /*60e0*/  STS.U16 [R129+UR6+0x2c00], R215 ;  /* 0x002c00d781007988 */ /* 0x000fe20008000406 */
[----:B------:R-:W-:-:S03]  /*60f0*/  F2FP.BF16.F32.PACK_AB R92, R92, R116 ;  /* 0x000000745c5c723e */ /* 0x000fc600000010ff */
        /* <DEDUP_REMOVED lines=14> */
[----:B------:R-:W-:Y:S04]  /*61e0*/  STS.U16 [R88+UR6+0x2d00], R234 ;  /* 0x002d00ea58007988 */ /* 0x000fe80008000406 */
[----:B------:R-:W-:Y:S04]  /*61f0*/  STS.U16 [R88+UR6+0x3500], R235 ;  /* 0x003500eb58007988 */ /* 0x000fe80008000406 */
[----:B------:R0:W-:Y:S01]  /*6200*/  STS.U16 [R88+UR6+0x3d00], R236 ;  /* 0x003d00ec58007988 */ /* 0x0001e20008000406 */
[----:B------:R-:W-:Y:S02]  /*6210*/  F2FP.BF16.F32.PACK_AB R100, R100, R108 ;  /* 0x0000006c6464723e */ /* 0x000fe400000010ff */
[----:B------:R-:W-:Y:S01]  /*6220*/  F2FP.BF16.F32.PACK_AB R102, R102, R107 ;  /* 0x0000006b6666723e */ /* 0x000fe200000010ff */
[----:B------:R-:W-:Y:S01]  /*6230*/  STS.U16 [R124+UR6+0x600], R128 ;  /* 0x000600807c007988 */ /* 0x000fe20008000406 */
[----:B------:R-:W-:-:S02]  /*6240*/  F2FP.BF16.F32.PACK_AB R101, R101, R104 ;  /* 0x000000686565723e */ /* 0x000fc400000010ff */
[----:B------:R-:W-:Y:S02]  /*6250*/  F2FP.BF16.F32.PACK_AB R103, R103, R87 ;  /* 0x000000576767723e */ /* 0x000fe400000010ff */
[----:B0-----:R-:W-:Y:S01]  /*6260*/  F2FP.BF16.F32.PACK_AB R88, R119, R118 ;  /* 0x000000767758723e */ /* 0x001fe200000010ff */
        /* <DEDUP_REMOVED lines=15> */
[----:B------:R-:W-:Y:S04]  /*6360*/  STSM.16.M88.4 [R5+0x4000], R88 ;  /* 0x0040005805007844 */ /* 0x000fe80000000200 */
[----:B------:R-:W-:Y:S04]  /*6370*/  STSM.16.M88.4 [R5+0x4080], R92 ;  /* 0x0040805c05007844 */ /* 0x000fe80000000200 */
[----:B------:R-:W-:Y:S04]  /*6380*/  STSM.16.M88.4 [R5+0x5000], R96 ;  /* 0x0050006005007844 */ /* 0x000fe80000000200 */
[----:B------:R0:W-:Y:S01]  /*6390*/  STSM.16.M88.4 [R5+0x5080], R100 ;  /* 0x0050806405007844 */ /* 0x0001e20000000200 */
[----:B------:R-:W-:Y:S01]  /*63a0*/  BAR.SYNC.DEFER_BLOCKING 0x0 ;  /* 0x0000000000007b1d */ /* 0x000fe20000010000 */
[----:B------:R-:W-:-:S05]  /*63b0*/  IMAD.SHL.U32 R141, R142, 0x100, RZ ;  /* 0x000001008e8d7824 */ /* 0x000fca00078e00ff */
[----:B------:R-:W-:-:S04]  /*63c0*/  LOP3.LUT R120, R120, 0xf00, R141, 0xf8, !PT ;  /* 0x00000f0078787812 */ /* 0x000fc800078ef88d */
[----:B------:R-:W-:Y:S01]  /*63d0*/  LOP3.LUT R120, R120, 0x10, R142, 0x78, !PT ;  /* 0x0000001078787812 */ /* 0x000fe200078e788e */
[----:B------:R-:W-:Y:S01]  /*63e0*/  FADD R4, -R80, R4 ;  /* 0x0000000450047221 */ /* 0x000fe20000000100 */
[----:B0-----:R-:W-:-:S03]  /*63f0*/  FADD R5, -R81, R174 ;  /* 0x000000ae51057221 */ /* 0x001fc60000000100 */
[----:B------:R-:W-:Y:S04]  /*6400*/  LDSM.16.M88.4 R92, [R120+UR6+0x4000] ;  /* 0x00400006785c783b */ /* 0x000fe80008000200 */
[----:B------:R-:W0:Y:S01]  /*6410*/  LDSM.16.M88.4 R88, [R121+UR6] ;  /* 0x000000067958783b */ /* 0x000e220008000200 */
[----:B------:R-:W-:Y:S01]  /*6420*/  FMUL R4, R4, 1.4426950216293334961 ;  /* 0x3fb8aa3b04047820 */ /* 0x000fe20000400000 */
[----:B------:R-:W-:Y:S02]  /*6430*/  FMUL R5, R5, 1.4426950216293334961 ;  /* 0x3fb8aa3b05057820 */ /* 0x000fe40000400000 */
[----:B------:R-:W1:Y:S03]  /*6440*/  LDSM.16.M88.4 R96, [R121+UR6+0x2000] ;  /* 0x002000067960783b */ /* 0x000e660008000200 */
[----:B------:R-:W2:Y:S01]  /*6450*/  MUFU.EX2 R4, R4 ;  /* 0x0000000400047308 */ /* 0x000ea20000000800 */
[----:B------:R-:W3:Y:S07]  /*6460*/  LDSM.16.M88.4 R100, [R120+UR6+0x5000] ;  /* 0x005000067864783b */ /* 0x000eee0008000200 */
[----:B------:R-:W4:Y:S01]  /*6470*/  MUFU.EX2 R5, R5 ;  /* 0x0000000500057308 */ /* 0x000f220000000800 */
[----:B------:R-:W-:Y:S01]  /*6480*/  FADD R3, -R82, R3 ;  /* 0x0000000352037221 */ /* 0x000fe20000000100 */
[----:B------:R-:W-:-:S03]  /*6490*/  FMUL R138, R138, 1.4426950216293334961 ;  /* 0x3fb8aa3b8a8a7820 */ /* 0x000fc60000400000 */
[----:B------:R-:W-:Y:S01]  /*64a0*/  FMUL R3, R3, 1.4426950216293334961 ;  /* 0x3fb8aa3b03037820 */ /* 0x000fe20000400000 */
[----:B------:R-:W-:Y:S02]  /*64b0*/  LOP3.LUT R87, R120, 0x20, RZ, 0x3c, !PT ;  /* 0x0000002078577812 */ /* 0x000fe400078e3cff */
[----:B------:R-:W5:Y:S01]  /*64c0*/  MUFU.EX2 R138, R138 ;  /* 0x0000008a008a7308 */ /* 0x000f620000000800 */
[C---:B--2---:R-:W-:Y:S01]  /*64d0*/  FMUL R104, R4.reuse, R72 ;  /* 0x0000004804687220 */ /* 0x044fe20000400000 */
[----:B------:R-:W-:-:S06]  /*64e0*/  FMUL R105, R4, R73 ;  /* 0x0000004904697220 */ /* 0x000fcc0000400000 */
[----:B------:R-:W2:Y:S01]  /*64f0*/  MUFU.EX2 R3, R3 ;  /* 0x0000000300037308 */ /* 0x000ea20000000800 */
[C---:B----4-:R-:W-:Y:S01]  /*6500*/  FMUL R106, R5.reuse, R74 ;  /* 0x0000004a056a7220 */ /* 0x050fe20000400000 */
[C---:B------:R-:W-:Y:S01]  /*6510*/  FMUL R107, R5.reuse, R75 ;  /* 0x0000004b056b7220 */ /* 0x040fe20000400000 */
[C---:B------:R-:W-:Y:S01]  /*6520*/  FMUL R108, R4.reuse, R64 ;  /* 0x00000040046c7220 */ /* 0x040fe20000400000 */
[----:B------:R-:W-:Y:S01]  /*6530*/  FMUL R109, R4, R65 ;  /* 0x00000041046d7220 */ /* 0x000fe20000400000 */
[C---:B------:R-:W-:Y:S01]  /*6540*/  FMUL R110, R5.reuse, R66 ;  /* 0x00000042056e7220 */ /* 0x040fe20000400000 */
[----:B------:R-:W-:Y:S01]  /*6550*/  FMUL R111, R5, R67 ;  /* 0x00000043056f7220 */ /* 0x000fe20000400000 */
[----:B------:R-:W4:Y:S02]  /*6560*/  LDSM.16.M88.4 R72, [R87+UR6+0x4000] ;  /* 0x004000065748783b */ /* 0x000f240008000200 */
[C---:B0-----:R-:W-:Y:S02]  /*6570*/  HMMA.16816.F32.BF16 R64, R92.reuse, R88, R104 ;  /* 0x000000585c40723c */ /* 0x041fe40000041868 */
[----:B------:R-:W0:Y:S01]  /*6580*/  LDSM.16.M88.4 R104, [R87+UR6+0x5000] ;  /* 0x005000065768783b */ /* 0x000e220008000200 */
[C---:B-----5:R-:W-:Y:S01]  /*6590*/  FMUL R78, R138.reuse, R78 ;  /* 0x0000004e8a4e7220 */ /* 0x060fe20000400000 */
[C---:B------:R-:W-:Y:S01]  /*65a0*/  FMUL R79, R138.reuse, R79 ;  /* 0x0000004f8a4f7220 */ /* 0x040fe20000400000 */
[C---:B------:R-:W-:Y:S01]  /*65b0*/  FMUL R114, R138.reuse, R70 ;  /* 0x000000468a727220 */ /* 0x040fe20000400000 */
[----:B------:R-:W-:Y:S01]  /*65c0*/  FMUL R115, R138, R71 ;  /* 0x000000478a737220 */ /* 0x000fe20000400000 */
[C---:B--2---:R-:W-:Y:S01]  /*65d0*/  FMUL R76, R3.reuse, R76 ;  /* 0x0000004c034c7220 */ /* 0x044fe20000400000 */
[C---:B------:R-:W-:Y:S01]  /*65e0*/  FMUL R77, R3.reuse, R77 ;  /* 0x0000004d034d7220 */ /* 0x040fe20000400000 */
[C---:B------:R-:W-:Y:S01]  /*65f0*/  FMUL R112, R3.reuse, R68 ;  /* 0x0000004403707220 */ /* 0x040fe20000400000 */
[----:B------:R-:W-:Y:S01]  /*6600*/  FMUL R113, R3, R69 ;  /* 0x0000004503717220 */ /* 0x000fe20000400000 */
[----:B-1----:R-:W-:Y:S01]  /*6610*/  HMMA.16816.F32.BF16 R92, R92, R96, R108 ;  /* 0x000000605c5c723c */ /* 0x002fe2000004186c */
[----:B------:R-:W-:-:S02]  /*6620*/  LOP3.LUT R122, R120, 0x40, RZ, 0x3c, !PT ;  /* 0x00000040787a7812 */ /* 0x000fc400078e3cff */
[----:B------:R-:W-:-:S03]  /*6630*/  LOP3.LUT R123, R121, 0x40, RZ, 0x3c, !PT ;  /* 0x00000040797b7812 */ /* 0x000fc600078e3cff */
[C---:B---3--:R-:W-:Y:S01]  /*6640*/  HMMA.16816.F32.BF16 R68, R100.reuse, R88, R76 ;  /* 0x000000586444723c */ /* 0x048fe2000004184c */
[----:B------:R-:W-:Y:S04]  /*6650*/  LDSM.16.M88.4 R76, [R122+UR6+0x4000] ;  /* 0x004000067a4c783b */ /* 0x000fe80008000200 */
[----:B------:R-:W1:Y:S01]  /*6660*/  LDSM.16.M88.4 R108, [R123+UR6] ;  /* 0x000000067b6c783b */ /* 0x000e620008000200 */
[----:B------:R-:W-:Y:S03]  /*6670*/  HMMA.16816.F32.BF16 R100, R100, R96, R112 ;  /* 0x000000606464723c */ /* 0x000fe60000041870 */
[----:B------:R-:W2:Y:S04]  /*6680*/  LDSM.16.M88.4 R112, [R123+UR6+0x2000] ;  /* 0x002000067b70783b */ /* 0x000ea80008000200 */
[----:B------:R-:W3:Y:S01]  /*6690*/  LDSM.16.M88.4 R116, [R122+UR6+0x5000] ;  /* 0x005000067a74783b */ /* 0x000ee20008000200 */
[----:B------:R-:W-:Y:S01]  /*66a0*/  LOP3.LUT R124, R120, 0x60, RZ, 0x3c, !PT ;  /* 0x00000060787c7812 */ /* 0x000fe200078e3cff */
[C---:B----4-:R-:W-:Y:S06]  /*66b0*/  HMMA.16816.F32.BF16 R64, R72.reuse, R90, R64 ;  /* 0x0000005a4840723c */ /* 0x050fec0000041840 */
[----:B------:R-:W-:Y:S01]  /*66c0*/  HMMA.16816.F32.BF16 R92, R72, R98, R92 ;  /* 0x00000062485c723c */ /* 0x000fe2000004185c */
[----:B------:R-:W4:Y:S05]  /*66d0*/  LDSM.16.M88.4 R72, [R124+UR6+0x4000] ;  /* 0x004000067c48783b */ /* 0x000f2a0008000200 */
[C---:B0-----:R-:W-:Y:S01]  /*66e0*/  HMMA.16816.F32.BF16 R68, R104.reuse, R90, R68 ;  /* 0x0000005a6844723c */ /* 0x041fe20000041844 */
[----:B------:R-:W0:Y:S05]  /*66f0*/  LDSM.16.M88.4 R88, [R124+UR6+0x5000] ;  /* 0x005000067c58783b */ /* 0x000e2a0008000200 */
[----:B------:R-:W-:Y:S01]  /*6700*/  HMMA.16816.F32.BF16 R100, R104, R98, R100 ;  /* 0x000000626864723c */ /* 0x000fe20000041864 */
[----:B------:R-:W-:Y:S04]  /*6710*/  LDSM.16.M88.4 R96, [R120+UR6+0x4080] ;  /* 0x004080067860783b */ /* 0x000fe80008000200 */
[----:B------:R-:W-:Y:S01]  /*6720*/  LDSM.16.M88.4 R104, [R120+UR6+0x5080] ;  /* 0x005080067868783b */ /* 0x000fe20008000200 */
[C---:B-1----:R-:W-:Y:S06]  /*6730*/  HMMA.16816.F32.BF16 R64, R76.reuse, R108, R64 ;  /* 0x0000006c4c40723c */ /* 0x042fec0000041840 */
[----:B--2---:R-:W-:Y:S01]  /*6740*/  HMMA.16816.F32.BF16 R92, R76, R112, R92 ;  /* 0x000000704c5c723c */ /* 0x004fe2000004185c */
[----:B------:R-:W1:Y:S05]  /*6750*/  LDSM.16.M88.4 R76, [R121+UR6+0x80] ;  /* 0x00008006794c783b */ /* 0x000e6a0008000200 */
[C---:B---3--:R-:W-:Y:S06]  /*6760*/  HMMA.16816.F32.BF16 R68, R116.reuse, R108, R68 ;  /* 0x0000006c7444723c */ /* 0x048fec0000041844 */
[----:B------:R-:W-:Y:S01]  /*6770*/  HMMA.16816.F32.BF16 R100, R116, R112, R100 ;  /* 0x000000707464723c */ /* 0x000fe20000041864 */
[----:B------:R-:W2:Y:S05]  /*6780*/  LDSM.16.M88.4 R116, [R121+UR6+0x2080] ;  /* 0x002080067974783b */ /* 0x000eaa0008000200 */
[C---:B----4-:R-:W-:Y:S06]  /*6790*/  HMMA.16816.F32.BF16 R64, R72.reuse, R110, R64 ;  /* 0x0000006e4840723c */ /* 0x050fec0000041840 */
[----:B------:R-:W-:Y:S01]  /*67a0*/  HMMA.16816.F32.BF16 R92, R72, R114, R92 ;  /* 0x00000072485c723c */ /* 0x000fe2000004185c */
[----:B------:R-:W-:Y:S05]  /*67b0*/  LDSM.16.M88.4 R72, [R87+UR6+0x5080] ;  /* 0x005080065748783b */ /* 0x000fea0008000200 */
[C---:B0-----:R-:W-:Y:S01]  /*67c0*/  HMMA.16816.F32.BF16 R68, R88.reuse, R110, R68 ;  /* 0x0000006e5844723c */ /* 0x041fe20000041844 */
[----:B------:R-:W-:Y:S05]  /*67d0*/  LDSM.16.M88.4 R108, [R122+UR6+0x4080] ;  /* 0x004080067a6c783b */ /* 0x000fea0008000200 */
[----:B------:R-:W-:Y:S01]  /*67e0*/  HMMA.16816.F32.BF16 R100, R88, R114, R100 ;  /* 0x000000725864723c */ /* 0x000fe20000041864 */
[----:B------:R0:W3:Y:S04]  /*67f0*/  LDSM.16.M88.4 R88, [R87+UR6+0x4080] ;  /* 0x004080065758783b */ /* 0x0000e80008000200 */
[----:B------:R-:W-:Y:S01]  /*6800*/  LDSM.16.M88.4 R112, [R122+UR6+0x5080] ;  /* 0x005080067a70783b */ /* 0x000fe20008000200 */
[C---:B-1----:R-:W-:Y:S01]  /*6810*/  HMMA.16816.F32.BF16 R64, R96.reuse, R76, R64 ;  /* 0x0000004c6040723c */ /* 0x042fe20000041840 */
[----:B------:R-:W1:Y:S01]  /*6820*/  S2R R143, SR_CTAID.X ;  /* 0x00000000008f7919 */ /* 0x000e620000002500 */
[----:B0-----:R-:W0:Y:S04]  /*6830*/  LDC R87, c[0x0][0x254] ;  /* 0x00009500ff577b82 */ /* 0x001e280000000800 */
[----:B--2---:R-:W-:Y:S06]  /*6840*/  HMMA.16816.F32.BF16 R92, R96, R116, R92 ;  /* 0x00000074605c723c */ /* 0x004fec000004185c */
[C---:B------:R-:W-:Y:S01]  /*6850*/  HMMA.16816.F32.BF16 R96, R104.reuse, R76, R68 ;  /* 0x0000004c6860723c */ /* 0x040fe20000041844 */
[----:B------:R-:W-:Y:S05]  /*6860*/  LDSM.16.M88.4 R68, [R123+UR6+0x2080] ;  /* 0x002080067b44783b */ /* 0x000fea0008000200 */
[----:B------:R-:W-:Y:S01]  /*6870*/  HMMA.16816.F32.BF16 R104, R104, R116, R100 ;  /* 0x000000746868723c */ /* 0x000fe20000041864 */
[----:B------:R-:W2:Y:S05]  /*6880*/  LDSM.16.M88.4 R100, [R123+UR6+0x80] ;  /* 0x000080067b64783b */ /* 0x000eaa0008000200 */
[C---:B---3--:R-:W-:Y:S06]  /*6890*/  HMMA.16816.F32.BF16 R64, R88.reuse, R78, R64 ;  /* 0x0000004e5840723c */ /* 0x048fec0000041840 */
[----:B------:R-:W-:Y:S01]  /*68a0*/  HMMA.16816.F32.BF16 R92, R88, R118, R92 ;  /* 0x00000076585c723c */ /* 0x000fe2000004185c */
[----:B------:R-:W-:Y:S05]  /*68b0*/  LDSM.16.M88.4 R88, [R124+UR6+0x5080] ;  /* 0x005080067c58783b */ /* 0x000fea0008000200 */
[C---:B------:R-:W-:Y:S01]  /*68c0*/  HMMA.16816.F32.BF16 R96, R72.reuse, R78, R96 ;  /* 0x0000004e4860723c */ /* 0x040fe20000041860 */
[----:B------:R-:W3:Y:S05]  /*68d0*/  LDSM.16.M88.4 R76, [R124+UR6+0x4080] ;  /* 0x004080067c4c783b */ /* 0x000eea0008000200 */
[----:B------:R-:W-:Y:S01]  /*68e0*/  HMMA.16816.F32.BF16 R104, R72, R118, R104 ;  /* 0x000000764868723c */ /* 0x000fe20000041868 */
[----:B-1----:R-:W-:Y:S01]  /*68f0*/  IMAD.SHL.U32 R143, R143, 0x20, RZ ;  /* 0x000000208f8f7824 */ /* 0x002fe200078e00ff */
[----:B------:R-:W-:-:S04]  /*6900*/  UIADD3 UR4, UR4, 0x80, URZ ;  /* 0x0000008004047890 */ /* 0x000fc8000fffe03f */
[C---:B--2---:R-:W-:Y:S06]  /*6910*/  HMMA.16816.F32.BF16 R64, R108.reuse, R100, R64 ;  /* 0x000000646c40723c */ /* 0x044fec0000041840 */
[----:B------:R-:W-:Y:S06]  /*6920*/  HMMA.16816.F32.BF16 R92, R108, R68, R92 ;  /* 0x000000446c5c723c */ /* 0x000fec000004185c */
[C---:B------:R-:W-:Y:S01]  /*6930*/  HMMA.16816.F32.BF16 R96, R112.reuse, R100, R96 ;  /* 0x000000647060723c */ /* 0x040fe20000041860 */
[----:B------:R-:W1:Y:S05]  /*6940*/  LDC R100, c[0x0][0x264] ;  /* 0x00009900ff647b82 */ /* 0x000e6a0000000800 */
[----:B------:R-:W-:Y:S01]  /*6950*/  HMMA.16816.F32.BF16 R104, R112, R68, R104 ;  /* 0x000000447068723c */ /* 0x000fe20000041868 */
[----:B------:R-:W-:-:S05]  /*6960*/  VIADD R143, R143, 0x20 ;  /* 0x000000208f8f7836 */ /* 0x000fca0000000000 */
[----:B------:R-:W-:Y:S01]  /*6970*/  ISETP.LE.AND P1, PT, R143, UR4, PT ;  /* 0x000000048f007c0c */ /* 0x000fe2000bf23270 */
[----:B---3--:R-:W-:Y:S01]  /*6980*/  HMMA.16816.F32.BF16 R72, R76, R102, R64 ;  /* 0x000000664c48723c */ /* 0x008fe20000041840 */
[----:B------:R-:W-:Y:S01]  /*6990*/  FFMA R6, R3, R6, R86 ;  /* 0x0000000603067223 */ /* 0x000fe20000000056 */
[----:B------:R-:W-:Y:S01]  /*69a0*/  FFMA R7, R5, R7, R85 ;  /* 0x0000000705077223 */ /* 0x000fe20000000055 */
[----:B------:R-:W-:-:S03]  /*69b0*/  FFMA R13, R4, R13, R84 ;  /* 0x0000000d040d7223 */ /* 0x000fc60000000054 */
[----:B------:R-:W-:Y:S01]  /*69c0*/  HMMA.16816.F32.BF16 R64, R76, R70, R92 ;  /* 0x000000464c40723c */ /* 0x000fe2000004185c */
[----:B------:R-:W-:Y:S01]  /*69d0*/  FFMA R0, R138, R0, R155 ;  /* 0x000000008a007223 */ /* 0x000fe2000000009b */
[----:B0-----:R-:W-:Y:S01]  /*69e0*/  LEA R12, R87, R12, 0x7 ;  /* 0x0000000c570c7211 */ /* 0x001fe200078e38ff */
[----:B------:R-:W-:-:S03]  /*69f0*/  IMAD.MOV.U32 R4, RZ, RZ, R80 ;  /* 0x000000ffff047224 */ /* 0x000fc600078e0050 */
[----:B------:R-:W-:Y:S01]  /*6a00*/  HMMA.16816.F32.BF16 R76, R88, R102, R96 ;  /* 0x00000066584c723c */ /* 0x000fe20000041860 */
[----:B-1----:R-:W-:Y:S01]  /*6a10*/  IMAD R2, R100, 0x80, R2 ;  /* 0x0000008064027824 */ /* 0x002fe200078e0202 */
[----:B------:R-:W-:Y:S01]  /*6a20*/  MOV R5, R83 ;  /* 0x0000005300057202 */ /* 0x000fe20000000f00 */
[----:B------:R-:W-:-:S03]  /*6a30*/  IMAD.MOV.U32 R174, RZ, RZ, R81 ;  /* 0x000000ffffae7224 */ /* 0x000fc600078e0051 */
[----:B------:R-:W-:Y:S01]  /*6a40*/  HMMA.16816.F32.BF16 R68, R88, R70, R104 ;  /* 0x000000465844723c */ /* 0x000fe20000041868 */
[----:B------:R-:W-:Y:S01]  /*6a50*/  IMAD.MOV.U32 R3, RZ, RZ, R82 ;  /* 0x000000ffff037224 */ /* 0x000fe200078e0052 */
[----:B------:R-:W-:-:S07]  /*6a60*/  NOP ;  /* 0x0000000000007918 */ /* 0x000fce0000000000 */
[----:B------:R-:W-:-:S15]  /*6a70*/  @!P1 BRA `(.L_x_1) ;  /* 0xffffffbc00c09947 */ /* 0x000fde000383ffff */
.L_x_0:
[----:B------:R-:W1:Y:S01]  /*6a80*/  S2R R2, SR_TID.X ;  /* 0x0000000000027919 */ /* 0x000e620000002100 */
[----:B------:R-:W-:Y:S01]  /*6a90*/  IMAD.MOV.U32 R15, RZ, RZ, R7 ;  /* 0x000000ffff0f7224 */ /* 0x000fe200078e0007 */
[----:B------:R-:W-:Y:S01]  /*6aa0*/  ULDC.64 UR4, c[0x0][0x270] ;  /* 0x00009c0000047ab9 */ /* 0x000fe20000000a00 */
[----:B------:R-:W-:Y:S01]  /*6ab0*/  IMAD.MOV.U32 R14, RZ, RZ, R13 ;  /* 0x000000ffff0e7224 */ /* 0x000fe200078e000d */
[----:B------:R-:W-:Y:S01]  /*6ac0*/  MOV R13, R0 ;  /* 0x00000000000d7202 */ /* 0x000fe20000000f00 */
[----:B------:R-:W-:Y:S02]  /*6ad0*/  IMAD.MOV.U32 R20, RZ, RZ, R6 ;  /* 0x000000ffff147224 */ /* 0x000fe400078e0006 */
[C---:B------:R-:W-:Y:S01]  /*6ae0*/  FMUL R0, R15.reuse, 8388608 ;  /* 0x4b0000000f007820 */ /* 0x040fe20000400000 */
[----:B------:R-:W-:Y:S01]  /*6af0*/  FSETP.GEU.AND P2, PT, R15, 1.175494350822287508e-38, PT ;  /* 0x008000000f00780b */ /* 0x000fe20003f4e000 */
[----:B------:R-:W-:Y:S01]  /*6b00*/  IMAD.MOV.U32 R23, RZ, RZ, 0x3dc6b27f ;  /* 0x3dc6b27fff177424 */ /* 0x000fe200078e00ff */
[C---:B------:R-:W-:Y:S01]  /*6b10*/  FSETP.GT.AND P6, PT, |R13|.reuse, 8.50705917302346158658e+37, PT ;  /* 0x7e8000000d00780b */ /* 0x040fe20003fc4200 */
[C---:B------:R-:W-:Y:S01]  /*6b20*/  FMUL R6, R13.reuse, 8388608 ;  /* 0x4b0000000d067820 */ /* 0x040fe20000400000 */
[----:B------:R-:W-:Y:S01]  /*6b30*/  FSETP.GEU.AND P1, PT, R14, 1.175494350822287508e-38, PT ;  /* 0x008000000e00780b */ /* 0x000fe20003f2e000 */
[----:B------:R-:W0:Y:S01]  /*6b40*/  S2R R84, SR_CTAID.X ;  /* 0x0000000000547919 */ /* 0x000e220000002500 */
[----:B------:R-:W-:Y:S01]  /*6b50*/  FSETP.GEU.AND P3, PT, R20, 1.175494350822287508e-38, PT ;  /* 0x008000001400780b */ /* 0x000fe20003f6e000 */
[----:B------:R-:W-:Y:S01]  /*6b60*/  UIMAD UR4, UR7, UR4, URZ ;  /* 0x00000004070472a4 */ /* 0x000fe2000f8e023f */
[----:B------:R-:W-:Y:S01]  /*6b70*/  FSEL R31, R0, R15, !P2 ;  /* 0x0000000f001f7208 */ /* 0x000fe20005000000 */
[----:B------:R-:W2:Y:S01]  /*6b80*/  S2R R85, SR_TID.X ;  /* 0x0000000000557919 */ /* 0x000ea20000002100 */
[C---:B------:R-:W-:Y:S01]  /*6b90*/  FSETP.GEU.AND P5, PT, |R13|.reuse, 1.175494350822287508e-38, PT ;  /* 0x008000000d00780b */ /* 0x040fe20003fae200 */
[----:B------:R-:W-:Y:S01]  /*6ba0*/  USHF.L.U32 UR8, UR4, 0x1, URZ ;  /* 0x0000000104087899 */ /* 0x000fe2000800063f */
[----:B------:R-:W-:-:S02]  /*6bb0*/  FSETP.GEU.AND P4, PT, R13, 1.175494350822287508e-38, PT ;  /* 0x008000000d00780b */ /* 0x000fc40003f8e000 */
[----:B------:R-:W-:Y:S01]  /*6bc0*/  FSEL R0, RZ, -23, P2 ;  /* 0xc1b80000ff007808 */ /* 0x000fe20001000000 */
[----:B------:R-:W-:Y:S01]  /*6bd0*/  @P6 FMUL R71, R71, 0.25 ;  /* 0x3e80000047476820 */ /* 0x000fe20000400000 */
[----:B------:R-:W-:Y:S01]  /*6be0*/  FSEL R44, R6, R13, !P4 ;  /* 0x0000000d062c7208 */ /* 0x000fe20006000000 */
[----:B------:R-:W-:Y:S01]  /*6bf0*/  @P6 FMUL R13, R13, 0.25 ;  /* 0x3e8000000d0d6820 */ /* 0x000fe20000400000 */
[----:B------:R-:W-:Y:S01]  /*6c00*/  @P6 FMUL R70, R70, 0.25 ;  /* 0x3e80000046466820 */ /* 0x000fe20000400000 */
[----:B------:R-:W-:Y:S01]  /*6c10*/  @P6 FMUL R79, R79, 0.25 ;  /* 0x3e8000004f4f6820 */ /* 0x000fe20000400000 */
[----:B------:R-:W-:Y:S01]  /*6c20*/  @P6 FMUL R78, R78, 0.25 ;  /* 0x3e8000004e4e6820 */ /* 0x000fe20000400000 */
[----:B------:R-:W-:Y:S02]  /*6c30*/  FSETP.GT.AND P6, PT, |R14|, 8.50705917302346158658e+37, PT ;  /* 0x7e8000000e00780b */ /* 0x000fe40003fc4200 */
[----:B------:R-:W-:Y:S01]  /*6c40*/  @!P5 FMUL R13, R13, 16777216 ;  /* 0x4b8000000d0dd820 */ /* 0x000fe20000400000 */
[----:B------:R-:W-:Y:S01]  /*6c50*/  FSEL R7, RZ, -23, P3 ;  /* 0xc1b80000ff077808 */ /* 0x000fe20001800000 */
[C---:B-1----:R-:W-:Y:S01]  /*6c60*/  IMAD.SHL.U32 R3, R2.reuse, 0x2, RZ ;  /* 0x0000000202037824 */ /* 0x042fe200078e00ff */
[--C-:B------:R-:W-:Y:S01]  /*6c70*/  SHF.R.S32.HI R4, RZ, 0x3, R2.reuse ;  /* 0x00000003ff047819 */ /* 0x100fe20000011402 */
[C---:B------:R-:W-:Y:S01]  /*6c80*/  IMAD.SHL.U32 R9, R2.reuse, 0x4, RZ ;  /* 0x0000000402097824 */ /* 0x040fe200078e00ff */
[----:B------:R-:W-:Y:S01]  /*6c90*/  LOP3.LUT R12, R2, 0x60, RZ, 0xc0, !PT ;  /* 0x00000060020c7812 */ /* 0x000fe200078ec0ff */
[----:B------:R-:W-:Y:S01]  /*6ca0*/  @!P5 FMUL R71, R71, 16777216 ;  /* 0x4b8000004747d820 */ /* 0x000fe20000400000 */
[----:B------:R-:W-:Y:S01]  /*6cb0*/  SGXT R4, R4, 0x1 ;  /* 0x000000010404781a */ /* 0x000fe20000000200 */
[----:B------:R-:W-:Y:S01]  /*6cc0*/  @!P5 FMUL R70, R70, 16777216 ;  /* 0x4b8000004646d820 */ /* 0x000fe20000400000 */
[----:B------:R-:W-:Y:S01]  /*6cd0*/  LOP3.LUT R3, R3, 0x3c, RZ, 0xc0, !PT ;  /* 0x0000003c03037812 */ /* 0x000fe200078ec0ff */
[----:B------:R-:W-:Y:S01]  /*6ce0*/  @!P5 FMUL R79, R79, 16777216 ;  /* 0x4b8000004f4fd820 */ /* 0x000fe20000400000 */
[--C-:B------:R-:W-:Y:S01]  /*6cf0*/  SHF.R.S32.HI R8, RZ, 0x4, R2.reuse ;  /* 0x00000004ff087819 */ /* 0x100fe20000011402 */
[----:B------:R-:W-:Y:S01]  /*6d00*/  @!P5 FMUL R78, R78, 16777216 ;  /* 0x4b8000004e4ed820 */ /* 0x000fe20000400000 */
[----:B------:R-:W-:Y:S01]  /*6d10*/  LOP3.LUT R5, R4, 0x440, RZ, 0xc0, !PT ;  /* 0x0000044004057812 */ /* 0x000fe200078ec0ff */
[----:B------:R-:W-:Y:S01]  /*6d20*/  IMAD R4, R12, 0x8, R3 ;  /* 0x000000080c047824 */ /* 0x000fe200078e0203 */
[C---:B------:R-:W-:Y:S01]  /*6d30*/  LOP3.LUT R10, R2.reuse, 0x7, RZ, 0xc0, !PT ;  /* 0x00000007020a7812 */ /* 0x040fe200078ec0ff */
[----:B------:R-:W-:Y:S01]  /*6d40*/  @P6 FMUL R65, R65, 0.25 ;  /* 0x3e80000041416820 */ /* 0x000fe20000400000 */
[----:B------:R-:W-:Y:S01]  /*6d50*/  SHF.L.U32 R3, R2, 0x6, RZ ;  /* 0x0000000602037819 */ /* 0x000fe200000006ff */
[----:B------:R-:W-:Y:S01]  /*6d60*/  @P6 FMUL R64, R64, 0.25 ;  /* 0x3e80000040406820 */ /* 0x000fe20000400000 */
[----:B------:R-:W-:Y:S01]  /*6d70*/  SGXT R8, R8, 0x1 ;  /* 0x000000010808781a */ /* 0x000fe20000000200 */
[----:B------:R-:W-:Y:S01]  /*6d80*/  IMAD R5, R10, 0x8, R5 ;  /* 0x000000080a057824 */ /* 0x000fe200078e0205 */
[----:B------:R-:W-:Y:S01]  /*6d90*/  LOP3.LUT R3, R3, 0x40, RZ, 0xc0, !PT ;  /* 0x0000004003037812 */ /* 0x000fe200078ec0ff */
[----:B------:R-:W-:Y:S01]  /*6da0*/  @P6 FMUL R73, R73, 0.25 ;  /* 0x3e80000049496820 */ /* 0x000fe20000400000 */
[----:B------:R-:W-:Y:S01]  /*6db0*/  LOP3.LUT R8, R8, 0x804, RZ, 0xc0, !PT ;  /* 0x0000080408087812 */ /* 0x000fe200078ec0ff */
[----:B------:R-:W-:Y:S01]  /*6dc0*/  @P6 FMUL R72, R72, 0.25 ;  /* 0x3e80000048486820 */ /* 0x000fe20000400000 */
[----:B------:R-:W-:Y:S01]  /*6dd0*/  LOP3.LUT R5, R5, 0x40, R2, 0x78, !PT ;  /* 0x0000004005057812 */ /* 0x000fe200078e7802 */
[----:B------:R-:W-:Y:S01]  /*6de0*/  IMAD.IADD R30, R3, 0x1, R4 ;  /* 0x00000001031e7824 */ /* 0x000fe200078e0204 */
[----:B------:R-:W-:Y:S01]  /*6df0*/  LOP3.LUT R8, R8, 0x80, R9, 0xf8, !PT ;  /* 0x0000008008087812 */ /* 0x000fe200078ef809 */
[----:B------:R-:W-:Y:S01]  /*6e00*/  FMUL R3, R14, 8388608 ;  /* 0x4b0000000e037820 */ /* 0x000fe20000400000 */
[----:B------:R-:W-:Y:S01]  /*6e10*/  SHF.R.U32.HI R4, RZ, 0x1, R2 ;  /* 0x00000001ff047819 */ /* 0x000fe20000011602 */
[----:B0-----:R-:W-:Y:S01]  /*6e20*/  IMAD.SHL.U32 R84, R84, 0x20, RZ ;  /* 0x0000002054547824 */ /* 0x001fe200078e00ff */
[----:B------:R-:W-:Y:S01]  /*6e30*/  LOP3.LUT R32, R8, R5, RZ, 0xfc, !PT ;  /* 0x0000000508207212 */ /* 0x000fe200078efcff */
[----:B------:R-:W-:Y:S01]  /*6e40*/  BAR.SYNC.DEFER_BLOCKING 0x0 ;  /* 0x0000000000007b1d */ /* 0x000fe20000010000 */
[----:B------:R-:W-:-:S02]  /*6e50*/  LOP3.LUT R5, R4, 0xc, RZ, 0xc0, !PT ;  /* 0x0000000c04057812 */ /* 0x000fc400078ec0ff */
[----:B------:R-:W-:Y:S02]  /*6e60*/  LEA R10, R10, UR6, 0x4 ;  /* 0x000000060a0a7c11 */ /* 0x000fe4000f8e20ff */
[----:B------:R-:W-:Y:S02]  /*6e70*/  FSEL R29, R3, R14, !P1 ;  /* 0x0000000e031d7208 */ /* 0x000fe40004800000 */
[----:B------:R-:W-:Y:S01]  /*6e80*/  LOP3.LUT R9, R2, 0x7f, RZ, 0xc0, !PT ;  /* 0x0000007f02097812 */ /* 0x000fe200078ec0ff */
[----:B------:R-:W-:Y:S02]  /*6e90*/  IMAD.IADD R40, R5, 0x1, R10 ;  /* 0x0000000105287824 */ /* 0x000fe400078e020a */
[----:B------:R-:W-:Y:S01]  /*6ea0*/  FMUL R5, R20, 8388608 ;  /* 0x4b00000014057820 */ /* 0x000fe20000400000 */
[----:B------:R-:W-:Y:S02]  /*6eb0*/  IADD3 R3, R29, -0x3f3504f3, RZ ;  /* 0xc0cafb0d1d037810 */ /* 0x000fe40007ffe0ff */
[----:B------:R-:W-:Y:S01]  /*6ec0*/  ISETP.GE.U32.AND P0, PT, R9, 0x20, PT ;  /* 0x000000200900780c */ /* 0x000fe20003f06070 */
[----:B------:R-:W-:Y:S01]  /*6ed0*/  VIADD R9, R44, 0xc0cafb0d ;  /* 0xc0cafb0d2c097836 */ /* 0x000fe20000000000 */
[----:B------:R-:W-:Y:S01]  /*6ee0*/  FSEL R33, R5, R20, !P3 ;  /* 0x0000001405217208 */ /* 0x000fe20005800000 */
[----:B------:R-:W-:Y:S01]  /*6ef0*/  VIADD R5, R31, 0xc0cafb0d ;  /* 0xc0cafb0d1f057836 */ /* 0x000fe20000000000 */
[----:B------:R-:W-:-:S02]  /*6f00*/  LOP3.LUT R4, R3, 0xff800000, RZ, 0xc0, !PT ;  /* 0xff80000003047812 */ /* 0x000fc400078ec0ff */
[----:B------:R-:W-:Y:S02]  /*6f10*/  FSEL R3, RZ, -23, P1 ;  /* 0xc1b80000ff037808 */ /* 0x000fe40000800000 */
[----:B------:R-:W-:Y:S02]  /*6f20*/  LOP3.LUT R6, R5, 0xff800000, RZ, 0xc0, !PT ;  /* 0xff80000005067812 */ /* 0x000fe400078ec0ff */
[----:B------:R-:W-:Y:S02]  /*6f30*/  I2FP.F32.S32 R8, R4 ;  /* 0x0000000400087245 */ /* 0x000fe40000201400 */
[----:B------:R-:W-:Y:S01]  /*6f40*/  I2FP.F32.S32 R5, R6 ;  /* 0x0000000600057245 */ /* 0x000fe20000201400 */
[----:B------:R-:W-:Y:S01]  /*6f50*/  IMAD.IADD R6, R31, 0x1, -R6 ;  /* 0x000000011f067824 */ /* 0x000fe200078e0a06 */
[----:B------:R-:W-:Y:S01]  /*6f60*/  FSETP.GT.AND P1, PT, |R15|, 8.50705917302346158658e+37, PT ;  /* 0x7e8000000f00780b */ /* 0x000fe20003f24200 */
[----:B------:R-:W-:Y:S01]  /*6f70*/  FFMA.FTZ R3, R8, 1.1920928955078125e-07, R3 ;  /* 0x3400000008037823 */ /* 0x000fe20000010003 */
[----:B------:R-:W-:Y:S01]  /*6f80*/  FSETP.GT.AND P2, PT, |R20|, 8.50705917302346158658e+37, PT ;  /* 0x7e8000001400780b */ /* 0x000fe20003f44200 */
[----:B------:R-:W-:Y:S01]  /*6f90*/  FFMA.FTZ R0, R5, 1.1920928955078125e-07, R0 ;  /* 0x3400000005007823 */ /* 0x000fe20000010000 */
[----:B------:R-:W-:Y:S01]  /*6fa0*/  LOP3.LUT R11, R9, 0xff800000, RZ, 0xc0, !PT ;  /* 0xff800000090b7812 */ /* 0x000fe200078ec0ff */
[----:B------:R-:W0:Y:S01]  /*6fb0*/  MUFU.RCP R5, R13 ;  /* 0x0000000d00057308 */ /* 0x000e220000001000 */
[C---:B------:R-:W-:Y:S01]  /*6fc0*/  FSETP.GEU.AND P3, PT, |R14|.reuse, 1.175494350822287508e-38, PT ;  /* 0x008000000e00780b */ /* 0x040fe20003f6e200 */
[----:B------:R-:W-:Y:S01]  /*6fd0*/  VIADD R8, R33, 0xc0cafb0d ;  /* 0xc0cafb0d21087836 */ /* 0x000fe20000000000 */
[----:B------:R-:W-:Y:S01]  /*6fe0*/  FSEL R9, RZ, -23, P4 ;  /* 0xc1b80000ff097808 */ /* 0x000fe20002000000 */
[----:B------:R-:W-:Y:S01]  /*6ff0*/  @P6 FMUL R14, R14, 0.25 ;  /* 0x3e8000000e0e6820 */ /* 0x000fe20000400000 */
[C---:B------:R-:W-:Y:S01]  /*7000*/  FSETP.GEU.AND P4, PT, |R15|.reuse, 1.175494350822287508e-38, PT ;  /* 0x008000000f00780b */ /* 0x040fe20003f8e200 */
[----:B------:R-:W-:Y:S01]  /*7010*/  FADD R6, R6, -1 ;  /* 0xbf80000006067421 */ /* 0x000fe20000000000 */
[----:B------:R-:W-:Y:S01]  /*7020*/  FSETP.GEU.AND P5, PT, |R20|, 1.175494350822287508e-38, PT ;  /* 0x008000001400780b */ /* 0x000fe20003fae200 */
[----:B------:R-:W-:Y:S01]  /*7030*/  @P1 FMUL R15, R15, 0.25 ;  /* 0x3e8000000f0f1820 */ /* 0x000fe20000400000 */
[----:B------:R-:W-:Y:S01]  /*7040*/  LOP3.LUT R8, R8, 0xff800000, RZ, 0xc0, !PT ;  /* 0xff80000008087812 */ /* 0x000fe200078ec0ff */
[----:B------:R-:W-:Y:S01]  /*7050*/  @P2 FMUL R20, R20, 0.25 ;  /* 0x3e80000014142820 */ /* 0x000fe20000400000 */
[----:B------:R-:W-:Y:S01]  /*7060*/  I2FP.F32.S32 R12, R11 ;  /* 0x0000000b000c7245 */ /* 0x000fe20000201400 */
[----:B------:R-:W-:Y:S01]  /*7070*/  @P1 FMUL R67, R67, 0.25 ;  /* 0x3e80000043431820 */ /* 0x000fe20000400000 */
[----:B------:R-:W-:Y:S01]  /*7080*/  I2FP.F32.S32 R10, R8 ;  /* 0x00000008000a7245 */ /* 0x000fe20000201400 */
[----:B------:R-:W-:Y:S01]  /*7090*/  @!P3 FMUL R14, R14, 16777216 ;  /* 0x4b8000000e0eb820 */ /* 0x000fe20000400000 */
[----:B------:R-:W-:Y:S01]  /*70a0*/  @P1 FMUL R66, R66, 0.25 ;  /* 0x3e80000042421820 */ /* 0x000fe20000400000 */
[----:B------:R-:W-:Y:S01]  /*70b0*/  FFMA.FTZ R12, R12, 1.1920928955078125e-07, R9 ;  /* 0x340000000c0c7823 */ /* 0x000fe20000010009 */
[----:B0-----:R-:W-:Y:S01]  /*70c0*/  FMUL R9, R5, R70 ;  /* 0x0000004605097220 */ /* 0x001fe20000400000 */
[----:B------:R-:W-:Y:S01]  /*70d0*/  @!P4 FMUL R15, R15, 16777216 ;  /* 0x4b8000000f0fc820 */ /* 0x000fe20000400000 */
[----:B------:R-:W-:Y:S01]  /*70e0*/  FFMA.FTZ R10, R10, 1.1920928955078125e-07, R7 ;  /* 0x340000000a0a7823 */ /* 0x000fe20000010007 */
[----:B------:R-:W-:Y:S01]  /*70f0*/  @!P5 FMUL R20, R20, 16777216 ;  /* 0x4b8000001414d820 */ /* 0x000fe20000400000 */
[C---:B------:R-:W-:Y:S01]  /*7100*/  FMUL R7, R5.reuse, R71 ;  /* 0x0000004705077220 */ /* 0x040fe20000400000 */
[----:B------:R-:W0:Y:S01]  /*7110*/  MUFU.RCP R13, R15 ;  /* 0x0000000f000d7308 */ /* 0x000e220000001000 */
[C---:B------:R-:W-:Y:S01]  /*7120*/  FMUL R16, R5.reuse, R79 ;  /* 0x0000004f05107220 */ /* 0x040fe20000400000 */
[----:B------:R-:W-:Y:S01]  /*7130*/  FMUL R18, R5, R78 ;  /* 0x0000004e05127220 */ /* 0x000fe20000400000 */
[----:B------:R-:W-:Y:S01]  /*7140*/  @P1 FMUL R75, R75, 0.25 ;  /* 0x3e8000004b4b1820 */ /* 0x000fe20000400000 */
[----:B------:R-:W-:Y:S01]  /*7150*/  @P1 FMUL R74, R74, 0.25 ;  /* 0x3e8000004a4a1820 */ /* 0x000fe20000400000 */
[----:B------:R-:W-:Y:S01]  /*7160*/  @P2 FMUL R69, R69, 0.25 ;  /* 0x3e80000045452820 */ /* 0x000fe20000400000 */
[----:B------:R-:W-:Y:S01]  /*7170*/  @P2 FMUL R68, R68, 0.25 ;  /* 0x3e80000044442820 */ /* 0x000fe20000400000 */
[----:B------:R-:W-:Y:S01]  /*7180*/  @P2 FMUL R77, R77, 0.25 ;  /* 0x3e8000004d4d2820 */ /* 0x000fe20000400000 */
[----:B------:R-:W1:Y:S01]  /*7190*/  MUFU.RCP R14, R14 ;  /* 0x0000000e000e7308 */ /* 0x000e620000001000 */
[----:B------:R-:W-:Y:S01]  /*71a0*/  @P2 FMUL R76, R76, 0.25 ;  /* 0x3e8000004c4c2820 */ /* 0x000fe20000400000 */
[----:B------:R-:W-:Y:S01]  /*71b0*/  @!P4 FMUL R67, R67, 16777216 ;  /* 0x4b8000004343c820 */ /* 0x000fe20000400000 */
[----:B------:R-:W-:Y:S01]  /*71c0*/  @!P4 FMUL R66, R66, 16777216 ;  /* 0x4b8000004242c820 */ /* 0x000fe20000400000 */
[----:B------:R-:W-:Y:S01]  /*71d0*/  @!P4 FMUL R75, R75, 16777216 ;  /* 0x4b8000004b4bc820 */ /* 0x000fe20000400000 */
[----:B------:R-:W-:Y:S01]  /*71e0*/  @!P4 FMUL R74, R74, 16777216 ;  /* 0x4b8000004a4ac820 */ /* 0x000fe20000400000 */
[----:B------:R-:W-:Y:S01]  /*71f0*/  @!P3 FMUL R65, R65, 16777216 ;  /* 0x4b8000004141b820 */ /* 0x000fe20000400000 */
[----:B------:R-:W-:Y:S01]  /*7200*/  @!P3 FMUL R64, R64, 16777216 ;  /* 0x4b8000004040b820 */ /* 0x000fe20000400000 */
[----:B------:R-:W3:Y:S01]  /*7210*/  MUFU.RCP R5, R20 ;  /* 0x0000001400057308 */ /* 0x000ee20000001000 */
[----:B------:R-:W-:Y:S01]  /*7220*/  @!P3 FMUL R73, R73, 16777216 ;  /* 0x4b8000004949b820 */ /* 0x000fe20000400000 */
[----:B------:R-:W-:Y:S01]  /*7230*/  @!P3 FMUL R72, R72, 16777216 ;  /* 0x4b8000004848b820 */ /* 0x000fe20000400000 */
[----:B------:R-:W-:Y:S01]  /*7240*/  @!P5 FMUL R69, R69, 16777216 ;  /* 0x4b8000004545d820 */ /* 0x000fe20000400000 */
[----:B------:R-:W-:Y:S01]  /*7250*/  @!P5 FMUL R68, R68, 16777216 ;  /* 0x4b8000004444d820 */ /* 0x000fe20000400000 */
[----:B------:R-:W-:Y:S01]  /*7260*/  @!P5 FMUL R77, R77, 16777216 ;  /* 0x4b8000004d4dd820 */ /* 0x000fe20000400000 */
[----:B------:R-:W-:Y:S01]  /*7270*/  @!P5 FMUL R76, R76, 16777216 ;  /* 0x4b8000004c4cd820 */ /* 0x000fe20000400000 */
[C---:B0-----:R-:W-:Y:S01]  /*7280*/  FMUL R15, R13.reuse, R67 ;  /* 0x000000430d0f7220 */ /* 0x041fe20000400000 */
[C---:B------:R-:W-:Y:S01]  /*7290*/  FMUL R17, R13.reuse, R66 ;  /* 0x000000420d117220 */ /* 0x040fe20000400000 */
[C---:B------:R-:W-:Y:S01]  /*72a0*/  FMUL R22, R13.reuse, R75 ;  /* 0x0000004b0d167220 */ /* 0x040fe20000400000 */
[----:B------:R-:W-:Y:S01]  /*72b0*/  FMUL R24, R13, R74 ;  /* 0x0000004a0d187220 */ /* 0x000fe20000400000 */
[C---:B-1----:R-:W-:Y:S01]  /*72c0*/  FMUL R19, R14.reuse, R65 ;  /* 0x000000410e137220 */ /* 0x042fe20000400000 */
[C---:B------:R-:W-:Y:S01]  /*72d0*/  FMUL R21, R14.reuse, R64 ;  /* 0x000000400e157220 */ /* 0x040fe20000400000 */
[C---:B------:R-:W-:Y:S01]  /*72e0*/  FMUL R26, R14.reuse, R73 ;  /* 0x000000490e1a7220 */ /* 0x040fe20000400000 */
[----:B------:R-:W-:Y:S01]  /*72f0*/  FMUL R28, R14, R72 ;  /* 0x000000480e1c7220 */ /* 0x000fe20000400000 */
[----:B------:R-:W-:Y:S01]  /*7300*/  F2FP.BF16.F32.PACK_AB R9, R9, R18 ;  /* 0x000000120909723e */ /* 0x000fe200000010ff */
[----:B------:R-:W-:-:S02]  /*7310*/  IMAD.IADD R8, R33, 0x1, -R8 ;  /* 0x0000000121087824 */ /* 0x000fc400078e0a08 */
[C---:B---3--:R-:W-:Y:S01]  /*7320*/  FMUL R13, R5.reuse, R69 ;  /* 0x00000045050d7220 */ /* 0x048fe20000400000 */
[C---:B------:R-:W-:Y:S01]  /*7330*/  FMUL R14, R5.reuse, R68 ;  /* 0x00000044050e7220 */ /* 0x040fe20000400000 */
[C---:B------:R-:W-:Y:S01]  /*7340*/  FMUL R20, R5.reuse, R77 ;  /* 0x0000004d05147220 */ /* 0x040fe20000400000 */
[----:B------:R-:W-:Y:S01]  /*7350*/  FMUL R5, R5, R76 ;  /* 0x0000004c05057220 */ /* 0x000fe20000400000 */
[----:B------:R-:W-:Y:S01]  /*7360*/  F2FP.BF16.F32.PACK_AB R21, R21, R28 ;  /* 0x0000001c1515723e */ /* 0x000fe200000010ff */
[----:B------:R-:W-:Y:S01]  /*7370*/  FADD R8, R8, -1 ;  /* 0xbf80000008087421 */ /* 0x000fe20000000000 */
[----:B------:R-:W-:Y:S02]  /*7380*/  F2FP.BF16.F32.PACK_AB R19, R19, R26 ;  /* 0x0000001a1313723e */ /* 0x000fe400000010ff */
[----:B------:R-:W-:Y:S01]  /*7390*/  F2FP.BF16.F32.PACK_AB R17, R17, R24 ;  /* 0x000000181111723e */ /* 0x000fe200000010ff */
[----:B------:R-:W-:Y:S01]  /*73a0*/  STS [R30+UR6], R21 ;  /* 0x000000151e007988 */ /* 0x000fe20008000806 */
[----:B------:R-:W-:-:S02]  /*73b0*/  F2FP.BF16.F32.PACK_AB R15, R15, R22 ;  /* 0x000000160f0f723e */ /* 0x000fc400000010ff */
[----:B------:R-:W-:Y:S01]  /*73c0*/  F2FP.BF16.F32.PACK_AB R16, R7, R16 ;  /* 0x000000100710723e */ /* 0x000fe200000010ff */
[----:B------:R-:W-:Y:S01]  /*73d0*/  STS [R30+UR6+0x80], R19 ;  /* 0x000080131e007988 */ /* 0x000fe20008000806 */
[----:B------:R-:W-:Y:S01]  /*73e0*/  LOP3.LUT R18, R30, 0x40, RZ, 0x3c, !PT ;  /* 0x000000401e127812 */ /* 0x000fe200078e3cff */
[----:B------:R-:W0:Y:S01]  /*73f0*/  LDC R22, c[0x0][0x278] ;  /* 0x00009e00ff167b82 */ /* 0x000e220000000800 */
[----:B------:R-:W-:Y:S02]  /*7400*/  F2FP.BF16.F32.PACK_AB R14, R14, R5 ;  /* 0x000000050e0e723e */ /* 0x000fe400000010ff */
[----:B------:R-:W-:Y:S01]  /*7410*/  F2FP.BF16.F32.PACK_AB R13, R13, R20 ;  /* 0x000000140d0d723e */ /* 0x000fe200000010ff */
[----:B------:R-:W-:Y:S01]  /*7420*/  STS [R18+UR6+0x400], R17 ;  /* 0x0004001112007988 */ /* 0x000fe20008000806 */
[C---:B------:R-:W-:Y:S02]  /*7430*/  LOP3.LUT R7, R30.reuse, 0x4, RZ, 0x3c, !PT ;  /* 0x000000041e077812 */ /* 0x040fe400078e3cff */
[----:B------:R-:W-:Y:S01]  /*7440*/  IADD3 R4, R29, -R4, RZ ;  /* 0x800000041d047210 */ /* 0x000fe20007ffe0ff */
[----:B------:R1:W-:Y:S01]  /*7450*/  STS [R18+UR6+0x480], R15 ;  /* 0x0004800f12007988 */ /* 0x0003e20008000806 */
[----:B------:R-:W-:-:S02]  /*7460*/  LOP3.LUT R20, R30, 0x44, RZ, 0x3c, !PT ;  /* 0x000000441e147812 */ /* 0x000fc400078e3cff */
[----:B------:R-:W-:Y:S01]  /*7470*/  SHF.R.U32.HI R24, RZ, 0x5, R2 ;  /* 0x00000005ff187819 */ /* 0x000fe20000011602 */
[----:B------:R3:W-:Y:S01]  /*7480*/  STS [R7+UR6+0x800], R14 ;  /* 0x0008000e07007988 */ /* 0x0007e20008000806 */
[----:B------:R-:W-:Y:S01]  /*7490*/  FADD R4, R4, -1 ;  /* 0xbf80000004047421 */ /* 0x000fe20000000000 */
[----:B------:R-:W-:Y:S02]  /*74a0*/  IADD3 R11, R44, -R11, RZ ;  /* 0x8000000b2c0b7210 */ /* 0x000fe40007ffe0ff */
[----:B------:R4:W-:Y:S01]  /*74b0*/  STS [R7+UR6+0x880], R13 ;  /* 0x0008800d07007988 */ /* 0x0009e20008000806 */
[----:B------:R-:W-:Y:S01]  /*74c0*/  FFMA.FTZ R5, R4, R23, -0.16845393180847167969 ;  /* 0xbe2c7f3004057423 */ /* 0x000fe20000010017 */
[----:B-1----:R-:W-:Y:S01]  /*74d0*/  SGXT.U32 R15, R24, 0x2 ;  /* 0x00000002180f781a */ /* 0x002fe20000000000 */
[----:B------:R-:W-:Y:S01]  /*74e0*/  FADD R11, R11, -1 ;  /* 0xbf8000000b0b7421 */ /* 0x000fe20000000000 */
[----:B------:R1:W-:Y:S01]  /*74f0*/  STS [R20+UR6+0xc00], R9 ;  /* 0x000c000914007988 */ /* 0x0003e20008000806 */
[C---:B------:R-:W-:Y:S01]  /*7500*/  FFMA.FTZ R5, R4.reuse, R5, 0.1716887056827545166 ;  /* 0x3e2fcf2a04057423 */ /* 0x040fe20000010005 */
[----:B------:R-:W-:Y:S01]  /*7510*/  ISETP.GE.U32.AND P1, PT, R29, 0x7f800000, PT ;  /* 0x7f8000001d00780c */ /* 0x000fe20003f26070 */
[----:B---3--:R-:W-:Y:S01]  /*7520*/  FFMA.FTZ R14, R11, R23, -0.16845393180847167969 ;  /* 0xbe2c7f300b0e7423 */ /* 0x008fe20000010017 */
[----:B------:R3:W-:Y:S01]  /*7530*/  STS [R20+UR6+0xc80], R16 ;  /* 0x000c801014007988 */ /* 0x0007e20008000806 */
[----:B------:R-:W-:Y:S01]  /*7540*/  FFMA.FTZ R5, R4, R5, -0.17900948226451873779 ;  /* 0xbe374e4304057423 */ /* 0x000fe20000010005 */
[----:B----4-:R-:W-:Y:S01]  /*7550*/  FFMA.FTZ R7, R6, R23, -0.16845393180847167969 ;  /* 0xbe2c7f3006077423 */ /* 0x010fe20000010017 */
[----:B0-----:R-:W-:Y:S01]  /*7560*/  IMAD R13, R15, R22, RZ ;  /* 0x000000160f0d7224 */ /* 0x001fe200078e02ff */
[----:B------:R-:W-:Y:S01]  /*7570*/  BAR.SYNC.DEFER_BLOCKING 0x0 ;  /* 0x0000000000007b1d */ /* 0x000fe20000010000 */
[----:B------:R-:W-:Y:S01]  /*7580*/  FFMA.FTZ R5, R4, R5, 0.20512372255325317383 ;  /* 0x3e520bf404057423 */ /* 0x000fe20000010005 */
[----:B------:R-:W-:Y:S01]  /*7590*/  FFMA.FTZ R7, R6, R7, 0.1716887056827545166 ;  /* 0x3e2fcf2a06077423 */ /* 0x000fe20000010007 */
[----:B-1----:R-:W-:Y:S01]  /*75a0*/  FFMA.FTZ R9, R8, R23, -0.16845393180847167969 ;  /* 0xbe2c7f3008097423 */ /* 0x002fe20000010017 */
[----:B------:R-:W-:-:S02]  /*75b0*/  IMAD R15, R22, 0x4, R13 ;  /* 0x00000004160f7824 */ /* 0x000fc400078e020d */
[----:B------:R-:W-:Y:S01]  /*75c0*/  FFMA.FTZ R5, R4, R5, -0.24046532809734344482 ;  /* 0xbe763c8b04057423 */ /* 0x000fe20000010005 */
[----:B------:R-:W-:Y:S01]  /*75d0*/  FFMA.FTZ R7, R6, R7, -0.17900948226451873779 ;  /* 0xbe374e4306077423 */ /* 0x000fe20000010007 */
[----:B------:R-:W-:Y:S01]  /*75e0*/  FFMA.FTZ R9, R8, R9, 0.1716887056827545166 ;  /* 0x3e2fcf2a08097423 */ /* 0x000fe20000010009 */
[----:B---3--:R-:W-:Y:S02]  /*75f0*/  IMAD R16, R22, 0x4, R15 ;  /* 0x0000000416107824 */ /* 0x008fe400078e020f */
[----:B------:R-:W-:Y:S01]  /*7600*/  FFMA.FTZ R5, R4, R5, 0.28857114911079406738 ;  /* 0x3e93bf9904057423 */ /* 0x000fe20000010005 */
[----:B------:R-:W-:Y:S01]  /*7610*/  FFMA.FTZ R7, R6, R7, 0.20512372255325317383 ;  /* 0x3e520bf406077423 */ /* 0x000fe20000010007 */
[----:B------:R-:W-:Y:S01]  /*7620*/  FFMA.FTZ R9, R8, R9, -0.17900948226451873779 ;  /* 0xbe374e4308097423 */ /* 0x000fe20000010009 */
[----:B------:R-:W-:Y:S02]  /*7630*/  IMAD R17, R22, 0x4, R16 ;  /* 0x0000000416117824 */ /* 0x000fe400078e0210 */
[----:B------:R-:W-:Y:S01]  /*7640*/  FFMA.FTZ R5, R4, R5, -0.36067417263984680176 ;  /* 0xbeb8aa4904057423 */ /* 0x000fe20000010005 */
[----:B------:R-:W-:Y:S01]  /*7650*/  FFMA.FTZ R7, R6, R7, -0.24046532809734344482 ;  /* 0xbe763c8b06077423 */ /* 0x000fe20000010007 */
[----:B------:R-:W-:Y:S01]  /*7660*/  FFMA.FTZ R9, R8, R9, 0.20512372255325317383 ;  /* 0x3e520bf408097423 */ /* 0x000fe20000010009 */
[C---:B------:R-:W-:Y:S01]  /*7670*/  FFMA.FTZ R14, R11.reuse, R14, 0.1716887056827545166 ;  /* 0x3e2fcf2a0b0e7423 */ /* 0x040fe2000001000e */
[----:B------:R-:W-:Y:S01]  /*7680*/  FFMA.FTZ R5, R4, R5, 0.48089820146560668945 ;  /* 0x3ef6384a04057423 */ /* 0x000fe20000010005 */
[----:B------:R-:W-:Y:S01]  /*7690*/  FFMA.FTZ R7, R6, R7, 0.28857114911079406738 ;  /* 0x3e93bf9906077423 */ /* 0x000fe20000010007 */
[----:B------:R-:W-:Y:S01]  /*76a0*/  FFMA.FTZ R9, R8, R9, -0.24046532809734344482 ;  /* 0xbe763c8b08097423 */ /* 0x000fe20000010009 */
[----:B------:R-:W-:Y:S01]  /*76b0*/  LEA R18, R22, R17, 0x2 ;  /* 0x0000001116127211 */ /* 0x000fe200078e10ff */
[C---:B------:R-:W-:Y:S01]  /*76c0*/  FFMA.FTZ R14, R11.reuse, R14, -0.17900948226451873779 ;  /* 0xbe374e430b0e7423 */ /* 0x040fe2000001000e */
[----:B------:R-:W-:Y:S01]  /*76d0*/  FFMA.FTZ R7, R6, R7, -0.36067417263984680176 ;  /* 0xbeb8aa4906077423 */ /* 0x000fe20000010007 */
[----:B------:R-:W-:Y:S01]  /*76e0*/  FFMA.FTZ R9, R8, R9, 0.28857114911079406738 ;  /* 0x3e93bf9908097423 */ /* 0x000fe20000010009 */
[----:B------:R-:W-:Y:S01]  /*76f0*/  FFMA.FTZ R5, R4, R5, -0.72134751081466674805 ;  /* 0xbf38aa3b04057423 */ /* 0x000fe20000010005 */
[----:B------:R-:W-:Y:S01]  /*7700*/  FFMA.FTZ R14, R11, R14, 0.20512372255325317383 ;  /* 0x3e520bf40b0e7423 */ /* 0x000fe2000001000e */
[----:B------:R-:W-:Y:S01]  /*7710*/  FFMA.FTZ R7, R6, R7, 0.48089820146560668945 ;  /* 0x3ef6384a06077423 */ /* 0x000fe20000010007 */
[----:B------:R-:W-:Y:S01]  /*7720*/  FFMA.FTZ R9, R8, R9, -0.36067417263984680176 ;  /* 0xbeb8aa4908097423 */ /* 0x000fe20000010009 */
[----:B------:R-:W-:-:S02]  /*7730*/  IMAD R19, R22, 0x4, R18 ;  /* 0x0000000416137824 */ /* 0x000fc400078e0212 */
[----:B------:R-:W-:Y:S01]  /*7740*/  FMUL R5, R4, R5 ;  /* 0x0000000504057220 */ /* 0x000fe20000400000 */
[----:B------:R-:W-:Y:S01]  /*7750*/  FFMA.FTZ R7, R6, R7, -0.72134751081466674805 ;  /* 0xbf38aa3b06077423 */ /* 0x000fe20000010007 */
[----:B------:R-:W-:Y:S01]  /*7760*/  FFMA.FTZ R9, R8, R9, 0.48089820146560668945 ;  /* 0x3ef6384a08097423 */ /* 0x000fe20000010009 */
[----:B------:R-:W-:Y:S01]  /*7770*/  FFMA.FTZ R14, R11, R14, -0.24046532809734344482 ;  /* 0xbe763c8b0b0e7423 */ /* 0x000fe2000001000e */
[----:B------:R-:W-:Y:S02]  /*7780*/  IMAD R21, R22, 0x4, R19 ;  /* 0x0000000416157824 */ /* 0x000fe400078e0213 */
[----:B------:R-:W-:Y:S01]  /*7790*/  FMUL R7, R6, R7 ;  /* 0x0000000706077220 */ /* 0x000fe20000400000 */
[----:B------:R-:W-:Y:S01]  /*77a0*/  FMUL R5, R4, R5 ;  /* 0x0000000504057220 */ /* 0x000fe20000400000 */
[----:B------:R-:W-:Y:S01]  /*77b0*/  FFMA.FTZ R9, R8, R9, -0.72134751081466674805 ;  /* 0xbf38aa3b08097423 */ /* 0x000fe20000010009 */
[----:B------:R-:W-:Y:S01]  /*77c0*/  ISETP.GE.U32.AND P6, PT, R31, 0x7f800000, PT ;  /* 0x7f8000001f00780c */ /* 0x000fe20003fc6070 */
[----:B------:R-:W-:Y:S01]  /*77d0*/  FMUL R7, R6, R7 ;  /* 0x0000000706077220 */ /* 0x000fe20000400000 */
[----:B------:R-:W-:Y:S01]  /*77e0*/  FFMA.FTZ R14, R11, R14, 0.28857114911079406738 ;  /* 0x3e93bf990b0e7423 */ /* 0x000fe2000001000e */
[----:B------:R-:W-:Y:S01]  /*77f0*/  IMAD R23, R22, 0x4, R21 ;  /* 0x0000000416177824 */ /* 0x000fe200078e0215 */
[----:B------:R-:W-:Y:S01]  /*7800*/  LOP3.LUT R26, R32, 0x4, RZ, 0x3c, !PT ;  /* 0x00000004201a7812 */ /* 0x000fe200078e3cff */
[----:B------:R-:W-:Y:S01]  /*7810*/  FFMA.FTZ R7, R6, 1.4426950216293334961, R7 ;  /* 0x3fb8aa3b06077823 */ /* 0x000fe20000010007 */
[----:B------:R-:W-:Y:S01]  /*7820*/  FFMA.FTZ R4, R4, 1.4426950216293334961, R5 ;  /* 0x3fb8aa3b04047823 */ /* 0x000fe20000010005 */
[----:B------:R-:W-:Y:S01]  /*7830*/  FMUL R9, R8, R9 ;  /* 0x0000000908097220 */ /* 0x000fe20000400000 */
[----:B------:R-:W-:Y:S01]  /*7840*/  ISETP.GE.U32.AND P4, PT, R33, 0x7f800000, PT ;  /* 0x7f8000002100780c */ /* 0x000fe20003f86070 */
[----:B------:R-:W-:Y:S01]  /*7850*/  FADD R0, R0, R7 ;  /* 0x0000000700007221 */ /* 0x000fe20000000000 */
[----:B------:R-:W-:Y:S01]  /*7860*/  FFMA.FTZ R14, R11, R14, -0.36067417263984680176 ;  /* 0xbeb8aa490b0e7423 */ /* 0x000fe2000001000e */
[----:B------:R-:W0:Y:S01]  /*7870*/  LDC.64 R6, c[0x0][0x228] ;  /* 0x00008a00ff067b82 */ /* 0x000e220000000a00 */
[----:B------:R-:W-:Y:S01]  /*7880*/  LEA R25, R22, R23, 0x2 ;  /* 0x0000001716197211 */ /* 0x000fe200078e10ff */
[----:B------:R-:W1:Y:S01]  /*7890*/  LDS R41, [R32+UR6] ;  /* 0x0000000620297984 */ /* 0x000e620008000800 */
[----:B------:R-:W-:Y:S01]  /*78a0*/  FMUL R9, R8, R9 ;  /* 0x0000000908097220 */ /* 0x000fe20000400000 */
[----:B------:R-:W-:Y:S01]  /*78b0*/  FADD R3, R3, R4 ;  /* 0x0000000403037221 */ /* 0x000fe20000000000 */
[----:B------:R-:W-:Y:S01]  /*78c0*/  @P1 IMAD.MOV.U32 R4, RZ, RZ, 0x7f800000 ;  /* 0x7f800000ff041424 */ /* 0x000fe200078e00ff */
[----:B------:R-:W3:Y:S01]  /*78d0*/  LDS R49, [R26+UR6] ;  /* 0x000000061a317984 */ /* 0x000ee20008000800 */
[----:B--2---:R-:W-:Y:S01]  /*78e0*/  LOP3.LUT R84, R84, 0x1f, R85, 0xf8, !PT ;  /* 0x0000001f54547812 */ /* 0x004fe200078ef855 */
[----:B------:R-:W-:Y:S01]  /*78f0*/  FFMA.FTZ R14, R11, R14, 0.48089820146560668945 ;  /* 0x3ef6384a0b0e7423 */ /* 0x000fe2000001000e */
[----:B------:R-:W-:Y:S01]  /*7900*/  FFMA.FTZ R9, R8, 1.4426950216293334961, R9 ;  /* 0x3fb8aa3b08097823 */ /* 0x000fe20000010009 */
[----:B------:R-:W2:Y:S01]  /*7910*/  LDS R43, [R32+UR6+0x100] ;  /* 0x00010006202b7984 */ /* 0x000ea20008000800 */
[----:B------:R-:W-:-:S02]  /*7920*/  IMAD R27, R22, 0x4, R25 ;  /* 0x00000004161b7824 */ /* 0x000fc400078e0219 */
[----:B------:R-:W-:Y:S01]  /*7930*/  @P1 FFMA.FTZ R3, R29, R4, +INF ;  /* 0x7f8000001d031423 */ /* 0x000fe20000010004 */
[----:B------:R-:W-:Y:S01]  /*7940*/  @P6 IMAD.MOV.U32 R8, RZ, RZ, 0x7f800000 ;  /* 0x7f800000ff086424 */ /* 0x000fe200078e00ff */
[----:B------:R-:W4:Y:S01]  /*7950*/  LDS R51, [R26+UR6+0x100] ;  /* 0x000100061a337984 */ /* 0x000f220008000800 */
[----:B------:R-:W-:Y:S01]  /*7960*/  FFMA.FTZ R14, R11, R14, -0.72134751081466674805 ;  /* 0xbf38aa3b0b0e7423 */ /* 0x000fe2000001000e */
[----:B------:R-:W-:Y:S01]  /*7970*/  ISETP.GE.U32.AND P5, PT, R44, 0x7f800000, PT ;  /* 0x7f8000002c00780c */ /* 0x000fe20003fa6070 */
[----:B------:R-:W-:Y:S01]  /*7980*/  IMAD R4, R84, UR5, RZ ;  /* 0x0000000554047c24 */ /* 0x000fe2000f8e02ff */
[----:B------:R-:W5:Y:S01]  /*7990*/  LDS R45, [R32+UR6+0x200] ;  /* 0x00020006202d7984 */ /* 0x000f620008000800 */
[----:B------:R-:W-:Y:S01]  /*79a0*/  FSETP.NEU.AND P3, PT, R29, RZ, PT ;  /* 0x000000ff1d00720b */ /* 0x000fe20003f6d000 */
[----:B------:R-:W-:Y:S01]  /*79b0*/  @P6 FFMA.FTZ R0, R31, R8, +INF ;  /* 0x7f8000001f006423 */ /* 0x000fe20000010008 */
[----:B------:R-:W-:Y:S01]  /*79c0*/  LEA R29, R22, R27, 0x2 ;  /* 0x0000001b161d7211 */ /* 0x000fe200078e10ff */
[----:B------:R-:W5:Y:S01]  /*79d0*/  LDS R53, [R26+UR6+0x200] ;  /* 0x000200061a357984 */ /* 0x000f620008000800 */
[----:B------:R-:W-:Y:S01]  /*79e0*/  FMUL R14, R11, R14 ;  /* 0x0000000e0b0e7220 */ /* 0x000fe20000400000 */
[----:B------:R-:W-:-:S02]  /*79f0*/  @P4 IMAD.MOV.U32 R8, RZ, RZ, 0x7f800000 ;  /* 0x7f800000ff084424 */ /* 0x000fc400078e00ff */
[----:B------:R-:W-:Y:S01]  /*7a00*/  FADD R36, R10, R9 ;  /* 0x000000090a247221 */ /* 0x000fe20000000000 */
[----:B------:R-:W5:Y:S01]  /*7a10*/  LDS R47, [R32+UR6+0x300] ;  /* 0x00030006202f7984 */ /* 0x000f620008000800 */
[----:B------:R-:W-:Y:S01]  /*7a20*/  IMAD.SHL.U32 R5, R4, 0x2, RZ ;  /* 0x0000000204057824 */ /* 0x000fe200078e00ff */
[----:B------:R-:W-:Y:S01]  /*7a30*/  FSETP.NEU.AND P2, PT, R31, RZ, PT ;  /* 0x000000ff1f00720b */ /* 0x000fe20003f4d000 */
[----:B------:R-:W-:Y:S01]  /*7a40*/  UIMAD.WIDE UR4, UR4, 0x2, URZ ;  /* 0x00000002040478a5 */ /* 0x000fe2000f8e023f */
[----:B------:R-:W5:Y:S01]  /*7a50*/  LDS R55, [R26+UR6+0x300] ;  /* 0x000300061a377984 */ /* 0x000f620008000800 */
[----:B------:R-:W-:Y:S01]  /*7a60*/  FMUL R14, R11, R14 ;  /* 0x0000000e0b0e7220 */ /* 0x000fe20000400000 */
[----:B------:R-:W-:Y:S02]  /*7a70*/  IMAD R31, R22, 0x4, R29 ;  /* 0x00000004161f7824 */ /* 0x000fe400078e021d */
[----:B------:R-:W-:Y:S01]  /*7a80*/  @P4 FFMA.FTZ R36, R33, R8, +INF ;  /* 0x7f80000021244423 */ /* 0x000fe20000010008 */
[----:B------:R-:W-:Y:S01]  /*7a90*/  IMAD.HI R4, R4, 0x2, RZ ;  /* 0x0000000204047827 */ /* 0x000fe200078e02ff */
[----:B0-----:R-:W-:-:S03]  /*7aa0*/  IADD3 R34, P4, P6, R5, UR8, R6 ;  /* 0x0000000805227c10 */ /* 0x001fc6000fe9e006 */
[----:B------:R-:W-:Y:S01]  /*7ab0*/  FFMA.FTZ R11, R11, 1.4426950216293334961, R14 ;  /* 0x3fb8aa3b0b0b7823 */ /* 0x000fe2000001000e */
[----:B------:R-:W-:Y:S01]  /*7ac0*/  FSETP.NEU.AND P1, PT, R33, RZ, PT ;  /* 0x000000ff2100720b */ /* 0x000fe20003f2d000 */
[----:B------:R-:W-:Y:S01]  /*7ad0*/  @P5 IMAD.MOV.U32 R9, RZ, RZ, 0x7f800000 ;  /* 0x7f800000ff095424 */ /* 0x000fe200078e00ff */
[----:B------:R-:W-:Y:S01]  /*7ae0*/  LEA R33, R22, R31, 0x2 ;  /* 0x0000001f16217211 */ /* 0x000fe200078e10ff */
[----:B------:R-:W-:Y:S01]  /*7af0*/  FADD R37, R12, R11 ;  /* 0x0000000b0c257221 */ /* 0x000fe20000000000 */
[----:B------:R-:W-:Y:S01]  /*7b00*/  IADD3.X R42, R4, UR5, R7, P4, P6 ;  /* 0x00000005042a7c10 */ /* 0x000fe2000a7ec407 */
[----:B------:R-:W-:Y:S01]  /*7b10*/  @P5 FFMA.FTZ R37, R44, R9, +INF ;  /* 0x7f8000002c255423 */ /* 0x000fe20000010009 */
[-C--:B------:R-:W-:Y:S01]  /*7b20*/  LEA R4, P4, R13, R34.reuse, 0x1 ;  /* 0x000000220d047211 */ /* 0x080fe200078808ff */
[----:B------:R-:W-:Y:S01]  /*7b30*/  IMAD R35, R22, 0x4, R33 ;  /* 0x0000000416237824 */ /* 0x000fe200078e0221 */
[-C--:B------:R-:W-:Y:S01]  /*7b40*/  LEA R6, P6, R15, R34.reuse, 0x1 ;  /* 0x000000220f067211 */ /* 0x080fe200078c08ff */
[----:B------:R-:W-:Y:S01]  /*7b50*/  ULDC UR4, c[0x0][0x27c] ;  /* 0x00009f0000047ab9 */ /* 0x000fe20000000800 */
[----:B------:R-:W-:Y:S01]  /*7b60*/  LEA R8, P5, R16, R34, 0x1 ;  /* 0x0000002210087211 */ /* 0x000fe200078a08ff */
[----:B------:R-:W-:Y:S01]  /*7b70*/  UIMAD UR4, UR7, UR4, URZ ;  /* 0x00000004070472a4 */ /* 0x000fe2000f8e023f */
[----:B------:R-:W-:-:S02]  /*7b80*/  LEA.HI.X.SX32 R5, R13, R42, 0x1, P4 ;  /* 0x0000002a0d057211 */ /* 0x000fc400020f0eff */
[----:B------:R-:W-:Y:S01]  /*7b90*/  LEA R10, P4, R17, R34, 0x1 ;  /* 0x00000022110a7211 */ /* 0x000fe200078808ff */
[----:B------:R-:W-:Y:S01]  /*7ba0*/  USHF.L.U32 UR7, UR4, 0x2, URZ ;  /* 0x0000000204077899 */ /* 0x000fe2000800063f */
[----:B------:R-:W-:Y:S01]  /*7bb0*/  LEA.HI.X.SX32 R7, R15, R42, 0x1, P6 ;  /* 0x0000002a0f077211 */ /* 0x000fe200030f0eff */
[----:B-1----:R-:W-:Y:S01]  /*7bc0*/  STG.E.U16 desc[UR10][R4.64], R41 ;  /* 0x0000002904007986 */ /* 0x002fe2000c10150a */
[----:B------:R-:W-:Y:S01]  /*7bd0*/  LEA R12, P6, R18, R34, 0x1 ;  /* 0x00000022120c7211 */ /* 0x000fe200078c08ff */
[----:B------:R-:W-:Y:S01]  /*7be0*/  UIMAD.WIDE UR4, UR4, 0x4, URZ ;  /* 0x00000004040478a5 */ /* 0x000fe2000f8e023f */
[----:B------:R-:W-:Y:S01]  /*7bf0*/  LEA.HI.X.SX32 R9, R16, R42, 0x1, P5 ;  /* 0x0000002a10097211 */ /* 0x000fe200028f0eff */
[----:B---3--:R0:W-:Y:S01]  /*7c00*/  STG.E.U16 desc[UR10][R6.64], R49 ;  /* 0x0000003106007986 */ /* 0x0081e2000c10150a */
[C---:B------:R-:W-:Y:S02]  /*7c10*/  LEA R38, R22.reuse, R35, 0x2 ;  /* 0x0000002316267211 */ /* 0x040fe400078e10ff */
[----:B------:R-:W-:Y:S01]  /*7c20*/  LEA R14, P5, R19, R34, 0x1 ;  /* 0x00000022130e7211 */ /* 0x000fe200078a08ff */
[----:B--2---:R-:W-:Y:S01]  /*7c30*/  STG.E.U16 desc[UR10][R8.64], R43 ;  /* 0x0000002b08007986 */ /* 0x004fe2000c10150a */
[----:B------:R-:W-:Y:S01]  /*7c40*/  LEA.HI.X.SX32 R11, R17, R42, 0x1, P4 ;  /* 0x0000002a110b7211 */ /* 0x000fe200020f0eff */
[----:B------:R-:W-:Y:S01]  /*7c50*/  IMAD R39, R22, 0x4, R38 ;  /* 0x0000000416277824 */ /* 0x000fe200078e0226 */
[----:B------:R-:W-:-:S02]  /*7c60*/  LEA R16, P4, R21, R34, 0x1 ;  /* 0x0000002215107211 */ /* 0x000fc400078808ff */
[----:B------:R-:W-:Y:S01]  /*7c70*/  LEA.HI.X.SX32 R13, R18, R42, 0x1, P6 ;  /* 0x0000002a120d7211 */ /* 0x000fe200030f0eff */
[----:B----4-:R1:W-:Y:S01]  /*7c80*/  STG.E.U16 desc[UR10][R10.64], R51 ;  /* 0x000000330a007986 */ /* 0x0103e2000c10150a */
[----:B------:R-:W-:Y:S01]  /*7c90*/  LEA R18, P6, R23, R34, 0x1 ;  /* 0x0000002217127211 */ /* 0x000fe200078c08ff */
[----:B0-----:R-:W0:Y:S01]  /*7ca0*/  LDC.64 R6, c[0x0][0x230] ;  /* 0x00008c00ff067b82 */ /* 0x001e220000000a00 */
[----:B------:R-:W-:Y:S01]  /*7cb0*/  LEA.HI.X.SX32 R15, R19, R42, 0x1, P5 ;  /* 0x0000002a130f7211 */ /* 0x000fe200028f0eff */
[----:B-----5:R2:W-:Y:S01]  /*7cc0*/  STG.E.U16 desc[UR10][R12.64], R45 ;  /* 0x0000002d0c007986 */ /* 0x0205e2000c10150a */
[----:B------:R-:W-:Y:S02]  /*7cd0*/  LEA R20, P5, R25, R34, 0x1 ;  /* 0x0000002219147211 */ /* 0x000fe400078a08ff */
[----:B------:R-:W-:Y:S01]  /*7ce0*/  LEA.HI.X.SX32 R17, R21, R42, 0x1, P4 ;  /* 0x0000002a15117211 */ /* 0x000fe200020f0eff */
[----:B------:R3:W-:Y:S01]  /*7cf0*/  STG.E.U16 desc[UR10][R14.64], R53 ;  /* 0x000000350e007986 */ /* 0x0007e2000c10150a */
[----:B------:R-:W-:-:S02]  /*7d00*/  LEA R22, P4, R27, R34, 0x1 ;  /* 0x000000221b167211 */ /* 0x000fc400078808ff */
[----:B------:R-:W-:Y:S01]  /*7d10*/  LEA.HI.X.SX32 R19, R23, R42, 0x1, P6 ;  /* 0x0000002a17137211 */ /* 0x000fe200030f0eff */
[----:B------:R4:W-:Y:S01]  /*7d20*/  STG.E.U16 desc[UR10][R16.64], R47 ;  /* 0x0000002f10007986 */ /* 0x0009e2000c10150a */
[----:B------:R-:W-:Y:S02]  /*7d30*/  LEA R24, P6, R29, R34, 0x1 ;  /* 0x000000221d187211 */ /* 0x000fe400078c08ff */
[----:B------:R-:W-:Y:S01]  /*7d40*/  LEA.HI.X.SX32 R21, R25, R42, 0x1, P5 ;  /* 0x0000002a19157211 */ /* 0x000fe200028f0eff */
[----:B------:R-:W-:Y:S01]  /*7d50*/  STG.E.U16 desc[UR10][R18.64], R55 ;  /* 0x0000003712007986 */ /* 0x000fe2000c10150a */
[----:B------:R-:W-:Y:S02]  /*7d60*/  LEA R26, P5, R31, R34, 0x1 ;  /* 0x000000221f1a7211 */ /* 0x000fe400078a08ff */
[----:B------:R-:W-:Y:S02]  /*7d70*/  LEA.HI.X.SX32 R23, R27, R42, 0x1, P4 ;  /* 0x0000002a1b177211 */ /* 0x000fe400020f0eff */
[----:B------:R-:W-:-:S02]  /*7d80*/  LEA R28, P4, R33, R34, 0x1 ;  /* 0x00000022211c7211 */ /* 0x000fc400078808ff */
[----:B------:R-:W-:Y:S02]  /*7d90*/  LEA.HI.X.SX32 R25, R29, R42, 0x1, P6 ;  /* 0x0000002a1d197211 */ /* 0x000fe400030f0eff */
[----:B------:R-:W-:Y:S02]  /*7da0*/  PRMT R5, R41, 0x7632, R5 ;  /* 0x0000763229057816 */ /* 0x000fe40000000005 */
[----:B------:R-:W-:Y:S02]  /*7db0*/  LEA R30, P6, R35, R34, 0x1 ;  /* 0x00000022231e7211 */ /* 0x000fe400078c08ff */
[----:B------:R-:W-:Y:S01]  /*7dc0*/  LEA.HI.X.SX32 R27, R31, R42, 0x1, P5 ;  /* 0x0000002a1f1b7211 */ /* 0x000fe200028f0eff */
[----:B------:R5:W-:Y:S01]  /*7dd0*/  STG.E.U16 desc[UR10][R20.64], R5 ;  /* 0x0000000514007986 */ /* 0x000be2000c10150a */
[----:B-1----:R-:W-:Y:S02]  /*7de0*/  PRMT R11, R49, 0x7632, R11 ;  /* 0x00007632310b7816 */ /* 0x002fe4000000000b */
[----:B------:R-:W-:-:S02]  /*7df0*/  LEA R32, P5, R38, R34, 0x1 ;  /* 0x0000002226207211 */ /* 0x000fc400078a08ff */
[----:B------:R-:W-:Y:S01]  /*7e00*/  LEA.HI.X.SX32 R29, R33, R42, 0x1, P4 ;  /* 0x0000002a211d7211 */ /* 0x000fe200020f0eff */
[----:B------:R-:W-:Y:S01]  /*7e10*/  STG.E.U16 desc[UR10][R22.64], R11 ;  /* 0x0000000b16007986 */ /* 0x000fe2000c10150a */
[----:B------:R-:W-:Y:S02]  /*7e20*/  PRMT R4, R43, 0x7632, R4 ;  /* 0x000076322b047816 */ /* 0x000fe40000000004 */
[----:B------:R-:W-:Y:S02]  /*7e30*/  LEA R34, P4, R39, R34, 0x1 ;  /* 0x0000002227227211 */ /* 0x000fe400078808ff */
[----:B--2---:R-:W-:Y:S01]  /*7e40*/  PRMT R13, R51, 0x7632, R13 ;  /* 0x00007632330d7816 */ /* 0x004fe2000000000d */
[----:B------:R1:W-:Y:S01]  /*7e50*/  STG.E.U16 desc[UR10][R24.64], R4 ;  /* 0x0000000418007986 */ /* 0x0003e2000c10150a */
[----:B------:R-:W-:Y:S02]  /*7e60*/  PRMT R45, R45, 0x7632, R45 ;  /* 0x000076322d2d7816 */ /* 0x000fe4000000002d */
[----:B------:R-:W-:Y:S01]  /*7e70*/  LEA.HI.X.SX32 R31, R35, R42, 0x1, P6 ;  /* 0x0000002a231f7211 */ /* 0x000fe200030f0eff */
[----:B------:R2:W-:Y:S01]  /*7e80*/  STG.E.U16 desc[UR10][R26.64], R13 ;  /* 0x0000000d1a007986 */ /* 0x0005e2000c10150a */
[----:B---3--:R-:W-:-:S02]  /*7e90*/  PRMT R15, R53, 0x7632, R15 ;  /* 0x00007632350f7816 */ /* 0x008fc4000000000f */
[-C--:B------:R-:W-:Y:S01]  /*7ea0*/  LEA.HI.X.SX32 R33, R38, R42.reuse, 0x1, P5 ;  /* 0x0000002a26217211 */ /* 0x080fe200028f0eff */
[----:B------:R2:W-:Y:S01]  /*7eb0*/  STG.E.U16 desc[UR10][R28.64], R45 ;  /* 0x0000002d1c007986 */ /* 0x0005e2000c10150a */
[----:B----4-:R-:W-:Y:S02]  /*7ec0*/  PRMT R16, R47, 0x7632, R16 ;  /* 0x000076322f107816 */ /* 0x010fe40000000010 */
[----:B------:R-:W-:Y:S01]  /*7ed0*/  LEA.HI.X.SX32 R35, R39, R42, 0x1, P4 ;  /* 0x0000002a27237211 */ /* 0x000fe200020f0eff */
[----:B------:R2:W-:Y:S01]  /*7ee0*/  STG.E.U16 desc[UR10][R30.64], R15 ;  /* 0x0000000f1e007986 */ /* 0x0005e2000c10150a */
[----:B------:R-:W-:Y:S02]  /*7ef0*/  PRMT R17, R55, 0x7632, R17 ;  /* 0x0000763237117816 */ /* 0x000fe40000000011 */
[----:B------:R-:W-:Y:S01]  /*7f00*/  FSEL R0, R0, -INF , P2 ;  /* 0xff80000000007808 */ /* 0x000fe20001000000 */
[----:B------:R2:W-:Y:S01]  /*7f10*/  STG.E.U16 desc[UR10][R32.64], R16 ;  /* 0x0000001020007986 */ /* 0x0005e2000c10150a */
[----:B------:R-:W-:-:S02]  /*7f20*/  FSETP.NEU.AND P6, PT, R44, RZ, PT ;  /* 0x000000ff2c00720b */ /* 0x000fc40003fcd000 */
[----:B-----5:R-:W-:Y:S01]  /*7f30*/  FSEL R5, R3, -INF , P3 ;  /* 0xff80000003057808 */ /* 0x020fe20001800000 */
[----:B------:R2:W-:Y:S01]  /*7f40*/  STG.E.U16 desc[UR10][R34.64], R17 ;  /* 0x0000001122007986 */ /* 0x0005e2000c10150a */
[----:B------:R-:W-:Y:S01]  /*7f50*/  FFMA R81, R0, 0.69314718246459960938, R81 ;  /* 0x3f31721800517823 */ /* 0x000fe20000000051 */
[----:B------:R-:W-:Y:S02]  /*7f60*/  FSEL R3, R36, -INF , P1 ;  /* 0xff80000024037808 */ /* 0x000fe40000800000 */
[----:B------:R-:W-:Y:S01]  /*7f70*/  FSEL R0, R37, -INF , P6 ;  /* 0xff80000025007808 */ /* 0x000fe20003000000 */
[----:B------:R-:W-:Y:S01]  /*7f80*/  FFMA R80, R5, 0.69314718246459960938, R80 ;  /* 0x3f31721805507823 */ /* 0x000fe20000000050 */
[----:B-1----:R-:W-:Y:S01]  /*7f90*/  LOP3.LUT R4, R2, 0x1c, RZ, 0xc0, !PT ;  /* 0x0000001c02047812 */ /* 0x002fe200078ec0ff */
[----:B------:R-:W-:Y:S01]  /*7fa0*/  FFMA R82, R3, 0.69314718246459960938, R82 ;  /* 0x3f31721803527823 */ /* 0x000fe20000000052 */
[----:B------:R-:W-:Y:S02]  /*7fb0*/  IMAD.SHL.U32 R3, R84, 0x4, RZ ;  /* 0x0000000454037824 */ /* 0x000fe400078e00ff */
[----:B------:R-:W-:Y:S01]  /*7fc0*/  FFMA R83, R0, 0.69314718246459960938, R83 ;  /* 0x3f31721800537823 */ /* 0x000fe20000000053 */
[----:B------:R-:W-:Y:S01]  /*7fd0*/  LEA R4, R4, UR6, 0x2 ;  /* 0x0000000604047c11 */ /* 0x000fe2000f8e10ff */
[----:B------:R-:W-:Y:S01]  /*7fe0*/  BAR.SYNC.DEFER_BLOCKING 0x0 ;  /* 0x0000000000007b1d */ /* 0x000fe20000010000 */
[----:B------:R-:W-:Y:S01]  /*7ff0*/  IMAD.HI R0, R84, 0x4, RZ ;  /* 0x0000000454007827 */ /* 0x000fe200078e02ff */
[----:B0-----:R-:W-:-:S04]  /*8000*/  IADD3 R2, P1, P2, R3, UR7, R6 ;  /* 0x0000000703027c10 */ /* 0x001fc8000fa3e006 */
[----:B------:R-:W-:Y:S01]  /*8010*/  IADD3.X R3, R0, UR5, R7, P1, P2 ;  /* 0x0000000500037c10 */ /* 0x000fe20008fe4407 */
[----:B------:R2:W-:Y:S01]  /*8020*/  STS.128 [R4], R80 ;  /* 0x0000005004007388 */ /* 0x0005e20000000c00 */
[----:B------:R-:W-:Y:S06]  /*8030*/  BAR.SYNC.DEFER_BLOCKING 0x0 ;  /* 0x0000000000007b1d */ /* 0x000fec0000010000 */
[----:B------:R-:W-:Y:S05]  /*8040*/  @P0 EXIT ;  /* 0x000000000000094d */ /* 0x000fea0003800000 */
[----:B------:R-:W0:Y:S04]  /*8050*/  LDS R5, [R40] ;  /* 0x0000000028057984 */ /* 0x000e280000000800 */
[----:B0-----:R-:W-:Y:S01]  /*8060*/  STG.E desc[UR10][R2.64], R5 ;  /* 0x0000000502007986 */ /* 0x001fe2000c10190a */
[----:B------:R-:W-:Y:S05]  /*8070*/  EXIT ;  /* 0x000000000000794d */ /* 0x000fea0003800000 */
.L_x_2:
[----:B------:R-:W-:-:S00]  /*8080*/  BRA `(.L_x_2) ;  /* 0xfffffffc00fc7947 */ /* 0x000fc0000383ffff */
[----:B------:R-:W-:-:S00]  /*8090*/  NOP ;  /* 0x0000000000007918 */ /* 0x000fc00000000000 */
        /* <DEDUP_REMOVED lines=14> */
.L_x_3:


//--------------------- .nv.global.init           --------------------------
	.section	.nv.global.init,"aw",@progbits
.nv.global.init:
	.type		_$_str,@object
	.size		_$_str,(.L_0 - _$_str)
_$_str:
        /*0000*/ 	.byte	0x5f, 0x5f, 0x43, 0x55, 0x44, 0x41, 0x5f, 0x46, 0x54, 0x5a, 0x00
.L_0:


//--------------------- .nv.shared.attn_fwd       --------------------------
	.section	.nv.shared.attn_fwd,"aw",@nobits
	.sectionflags	@""
	.align	16
	.zero		1024


//--------------------- .nv.shared.reserved.0     --------------------------
	.section	.nv.shared.reserved.0,"aw",@nobits
	.weak		__nv_reservedSMEM_offset_0_alias
	.size		__nv_reservedSMEM_offset_0_alias, 0, 0
	.other		__nv_reservedSMEM_offset_0_alias,@"STO_CUDA_RESERVED_SHARED STV_DEFAULT"
__nv_reservedSMEM_offset_0_alias:
	.zero		0


//--------------------- .nv.constant0.attn_fwd    --------------------------
	.section	.nv.constant0.attn_fwd,"a",@progbits
	.sectionflags	@""
	.align	4
.nv.constant0.attn_fwd:
	.zero		664


//--------------------- SYMBOLS --------------------------

	.type		.nv.reservedSmem.offset0,@object
	.size		.nv.reservedSmem.offset0,0x4
